	.target	sm_90a

	.elftype	@"ET_EXEC"


//--------------------- .note.nv.tkinfo           --------------------------
	.section	.note.nv.tkinfo,"",@"SHT_NOTE"
	.sectionflags	@"SHF_NOTE_NV_TKINFO"
	.tkinfo
        /*0018*/ 	.word	0x00000002
        /*0030*/ 	.string	""
        /*0030*/ 	.string	"ptxas"
        /*0030*/ 	.string	"Cuda compilation tools, release 13.0, V13.0.88"
        /*0030*/ 	.string	"Build cuda_13.0.r13.0/compiler.36424714_0"
        /*0030*/ 	.string	"-v  -suppress-debug-info  -lineinfo  -arch sm_90a "



//--------------------- .note.nv.cuinfo           --------------------------
	.section	.note.nv.cuinfo,"",@"SHT_NOTE"
	.sectionflags	@"SHF_NOTE_NV_CUINFO"
        /*0018*/ 	.short	0x0002
        /*001a*/ 	.short	0x005a
        /*001c*/ 	.short	0x0082
	.zero		2


//--------------------- .nv.info                  --------------------------
	.section	.nv.info,"",@"SHT_CUDA_INFO"
	.align	4


	//----- nvinfo : EIATTR_REGCOUNT
	.align		4
        /*0000*/ 	.byte	0x04, 0x2f
        /*0002*/ 	.short	(.L_2 - .L_1)
	.align		4
.L_1:
        /*0004*/ 	.word	index@(attn_fwd)
        /*0008*/ 	.word	0x000000f8


	//----- nvinfo : EIATTR_FRAME_SIZE
	.align		4
.L_2:
        /*000c*/ 	.byte	0x04, 0x11
        /*000e*/ 	.short	(.L_4 - .L_3)
	.align		4
.L_3:
        /*0010*/ 	.word	index@(attn_fwd)
        /*0014*/ 	.word	0x00000000


	//----- nvinfo : EIATTR_MIN_STACK_SIZE
	.align		4
.L_4:
        /*0018*/ 	.byte	0x04, 0x12
        /*001a*/ 	.short	(.L_6 - .L_5)
	.align		4
.L_5:
        /*001c*/ 	.word	index@(attn_fwd)
        /*0020*/ 	.word	0x00000000
.L_6:


//--------------------- .nv.compat                --------------------------
	.section	.nv.compat,"",@"SHT_CUDA_COMPAT_INFO"
	.align	4
        /*0000*/ 	.byte	0x02, 0x09, 0x01, 0x00, 0x02, 0x02, 0x02, 0x00, 0x02, 0x05, 0x05, 0x00, 0x03, 0x07, 0x01, 0x01
        /*0010*/ 	.byte	0x02, 0x03, 0x00, 0x00, 0x02, 0x06, 0x01, 0x00, 0x04, 0x0b, 0x08, 0x00, 0x00, 0x00, 0x00, 0x00
        /*0020*/ 	.byte	0x00, 0x00, 0x00, 0x00


//--------------------- .nv.info.attn_fwd         --------------------------
	.section	.nv.info.attn_fwd,"",@"SHT_CUDA_INFO"
	.sectionflags	@""
	.align	4


	//----- nvinfo : EIATTR_CUDA_API_VERSION
	.align		4
        /*0000*/ 	.byte	0x04, 0x37
        /*0002*/ 	.short	(.L_8 - .L_7)
.L_7:
        /*0004*/ 	.word	0x00000082


	//----- nvinfo : EIATTR_KPARAM_INFO
	.align		4
.L_8:
        /*0008*/ 	.byte	0x04, 0x17
        /*000a*/ 	.short	(.L_10 - .L_9)
.L_9:
        /*000c*/ 	.word	0x00000000
        /*0010*/ 	.short	0x0019
        /*0012*/ 	.short	0x0080
        /*0014*/ 	.byte	0x00, 0xf4, 0x21, 0x00


	//----- nvinfo : EIATTR_KPARAM_INFO
	.align		4
.L_10:
        /*0018*/ 	.byte	0x04, 0x17
        /*001a*/ 	.short	(.L_12 - .L_11)
.L_11:
        /*001c*/ 	.word	0x00000000
        /*0020*/ 	.short	0x0018
        /*0022*/ 	.short	0x0078
        /*0024*/ 	.byte	0x00, 0xf4, 0x21, 0x00


	//----- nvinfo : EIATTR_KPARAM_INFO
	.align		4
.L_12:
        /*0028*/ 	.byte	0x04, 0x17
        /*002a*/ 	.short	(.L_14 - .L_13)
.L_13:
        /*002c*/ 	.word	0x00000000
        /*0030*/ 	.short	0x0017
        /*0032*/ 	.short	0x0070
        /*0034*/ 	.byte	0x00, 0xf0, 0x11, 0x00


	//----- nvinfo : EIATTR_KPARAM_INFO
	.align		4
.L_14:
        /*0038*/ 	.byte	0x04, 0x17
        /*003a*/ 	.short	(.L_16 - .L_15)
.L_15:
        /*003c*/ 	.word	0x00000000
        /*0040*/ 	.short	0x0016
        /*0042*/ 	.short	0x006c
        /*0044*/ 	.byte	0x00, 0xf0, 0x11, 0x00


	//----- nvinfo : EIATTR_KPARAM_INFO
	.align		4
.L_16:
        /*0048*/ 	.byte	0x04, 0x17
        /*004a*/ 	.short	(.L_18 - .L_17)
.L_17:
        /*004c*/ 	.word	0x00000000
        /*0050*/ 	.short	0x0015
        /*0052*/ 	.short	0x0068
        /*0054*/ 	.byte	0x00, 0xf0, 0x11, 0x00


	//----- nvinfo : EIATTR_KPARAM_INFO
	.align		4
.L_18:
        /*0058*/ 	.byte	0x04, 0x17
        /*005a*/ 	.short	(.L_20 - .L_19)
.L_19:
        /*005c*/ 	.word	0x00000000
        /*0060*/ 	.short	0x0014
        /*0062*/ 	.short	0x0064
        /*0064*/ 	.byte	0x00, 0xf0, 0x11, 0x00


	//----- nvinfo : EIATTR_KPARAM_INFO
	.align		4
.L_20:
        /*0068*/ 	.byte	0x04, 0x17
        /*006a*/ 	.short	(.L_22 - .L_21)
.L_21:
        /*006c*/ 	.word	0x00000000
        /*0070*/ 	.short	0x0013
        /*0072*/ 	.short	0x0060
        /*0074*/ 	.byte	0x00, 0xf0, 0x11, 0x00


	//----- nvinfo : EIATTR_KPARAM_INFO
	.align		4
.L_22:
        /*0078*/ 	.byte	0x04, 0x17
        /*007a*/ 	.short	(.L_24 - .L_23)
.L_23:
        /*007c*/ 	.word	0x00000000
        /*0080*/ 	.short	0x0012
        /*0082*/ 	.short	0x005c
        /*0084*/ 	.byte	0x00, 0xf0, 0x11, 0x00


	//----- nvinfo : EIATTR_KPARAM_INFO
	.align		4
.L_24:
        /*0088*/ 	.byte	0x04, 0x17
        /*008a*/ 	.short	(.L_26 - .L_25)
.L_25:
        /*008c*/ 	.word	0x00000000
        /*0090*/ 	.short	0x0011
        /*0092*/ 	.short	0x0058
        /*0094*/ 	.byte	0x00, 0xf0, 0x11, 0x00


	//----- nvinfo : EIATTR_KPARAM_INFO
	.align		4
.L_26:
        /*0098*/ 	.byte	0x04, 0x17
        /*009a*/ 	.short	(.L_28 - .L_27)
.L_27:
        /*009c*/ 	.word	0x00000000
        /*00a0*/ 	.short	0x0010
        /*00a2*/ 	.short	0x0054
        /*00a4*/ 	.byte	0x00, 0xf0, 0x11, 0x00


	//----- nvinfo : EIATTR_KPARAM_INFO
	.align		4
.L_28:
        /*00a8*/ 	.byte	0x04, 0x17
        /*00aa*/ 	.short	(.L_30 - .L_29)
.L_29:
        /*00ac*/ 	.word	0x00000000
        /*00b0*/ 	.short	0x000f
        /*00b2*/ 	.short	0x0050
        /*00b4*/ 	.byte	0x00, 0xf0, 0x11, 0x00


	//----- nvinfo : EIATTR_KPARAM_INFO
	.align		4
.L_30:
        /*00b8*/ 	.byte	0x04, 0x17
        /*00ba*/ 	.short	(.L_32 - .L_31)
.L_31:
        /*00bc*/ 	.word	0x00000000
        /*00c0*/ 	.short	0x000e
        /*00c2*/ 	.short	0x004c
        /*00c4*/ 	.byte	0x00, 0xf0, 0x11, 0x00


	//----- nvinfo : EIATTR_KPARAM_INFO
	.align		4
.L_32:
        /*00c8*/ 	.byte	0x04, 0x17
        /*00ca*/ 	.short	(.L_34 - .L_33)
.L_33:
        /*00cc*/ 	.word	0x00000000
        /*00d0*/ 	.short	0x000d
        /*00d2*/ 	.short	0x0048
        /*00d4*/ 	.byte	0x00, 0xf0, 0x11, 0x00


	//----- nvinfo : EIATTR_KPARAM_INFO
	.align		4
.L_34:
        /*00d8*/ 	.byte	0x04, 0x17
        /*00da*/ 	.short	(.L_36 - .L_35)
.L_35:
        /*00dc*/ 	.word	0x00000000
        /*00e0*/ 	.short	0x000c
        /*00e2*/ 	.short	0x0044
        /*00e4*/ 	.byte	0x00, 0xf0, 0x11, 0x00


	//----- nvinfo : EIATTR_KPARAM_INFO
	.align		4
.L_36:
        /*00e8*/ 	.byte	0x04, 0x17
        /*00ea*/ 	.short	(.L_38 - .L_37)
.L_37:
        /*00ec*/ 	.word	0x00000000
        /*00f0*/ 	.short	0x000b
        /*00f2*/ 	.short	0x0040
        /*00f4*/ 	.byte	0x00, 0xf0, 0x11, 0x00


	//----- nvinfo : EIATTR_KPARAM_INFO
	.align		4
.L_38:
        /*00f8*/ 	.byte	0x04, 0x17
        /*00fa*/ 	.short	(.L_40 - .L_39)
.L_39:
        /*00fc*/ 	.word	0x00000000
        /*0100*/ 	.short	0x000a
        /*0102*/ 	.short	0x003c
        /*0104*/ 	.byte	0x00, 0xf0, 0x11, 0x00


	//----- nvinfo : EIATTR_KPARAM_INFO
	.align		4
.L_40:
        /*0108*/ 	.byte	0x04, 0x17
        /*010a*/ 	.short	(.L_42 - .L_41)
.L_41:
        /*010c*/ 	.word	0x00000000
        /*0110*/ 	.short	0x0009
        /*0112*/ 	.short	0x0038
        /*0114*/ 	.byte	0x00, 0xf0, 0x11, 0x00


	//----- nvinfo : EIATTR_KPARAM_INFO
	.align		4
.L_42:
        /*0118*/ 	.byte	0x04, 0x17
        /*011a*/ 	.short	(.L_44 - .L_43)
.L_43:
        /*011c*/ 	.word	0x00000000
        /*0120*/ 	.short	0x0008
        /*0122*/ 	.short	0x0034
        /*0124*/ 	.byte	0x00, 0xf0, 0x11, 0x00


	//----- nvinfo : EIATTR_KPARAM_INFO
	.align		4
.L_44:
        /*0128*/ 	.byte	0x04, 0x17
        /*012a*/ 	.short	(.L_46 - .L_45)
.L_45:
        /*012c*/ 	.word	0x00000000
        /*0130*/ 	.short	0x0007
        /*0132*/ 	.short	0x0030
        /*0134*/ 	.byte	0x00, 0xf0, 0x11, 0x00


	//----- nvinfo : EIATTR_KPARAM_INFO
	.align		4
.L_46:
        /*0138*/ 	.byte	0x04, 0x17
        /*013a*/ 	.short	(.L_48 - .L_47)
.L_47:
        /*013c*/ 	.word	0x00000000
        /*0140*/ 	.short	0x0006
        /*0142*/ 	.short	0x002c
        /*0144*/ 	.byte	0x00, 0xf0, 0x11, 0x00


	//----- nvinfo : EIATTR_KPARAM_INFO
	.align		4
.L_48:
        /*0148*/ 	.byte	0x04, 0x17
        /*014a*/ 	.short	(.L_50 - .L_49)
.L_49:
        /*014c*/ 	.word	0x00000000
        /*0150*/ 	.short	0x0005
        /*0152*/ 	.short	0x0028
        /*0154*/ 	.byte	0x00, 0xf0, 0x11, 0x00


	//----- nvinfo : EIATTR_KPARAM_INFO
	.align		4
.L_50:
        /*0158*/ 	.byte	0x04, 0x17
        /*015a*/ 	.short	(.L_52 - .L_51)
.L_51:
        /*015c*/ 	.word	0x00000000
        /*0160*/ 	.short	0x0004
        /*0162*/ 	.short	0x0020
        /*0164*/ 	.byte	0x00, 0xf4, 0x21, 0x00


	//----- nvinfo : EIATTR_KPARAM_INFO
	.align		4
.L_52:
        /*0168*/ 	.byte	0x04, 0x17
        /*016a*/ 	.short	(.L_54 - .L_53)
.L_53:
        /*016c*/ 	.word	0x00000000
        /*0170*/ 	.short	0x0003
        /*0172*/ 	.short	0x0018
        /*0174*/ 	.byte	0x00, 0xf4, 0x21, 0x00


	//----- nvinfo : EIATTR_KPARAM_INFO
	.align		4
.L_54:
        /*0178*/ 	.byte	0x04, 0x17
        /*017a*/ 	.short	(.L_56 - .L_55)
.L_55:
        /*017c*/ 	.word	0x00000000
        /*0180*/ 	.short	0x0002
        /*0182*/ 	.short	0x0010
        /*0184*/ 	.byte	0x00, 0xf4, 0x21, 0x00


	//----- nvinfo : EIATTR_KPARAM_INFO
	.align		4
.L_56:
        /*0188*/ 	.byte	0x04, 0x17
        /*018a*/ 	.short	(.L_58 - .L_57)
.L_57:
        /*018c*/ 	.word	0x00000000
        /*0190*/ 	.short	0x0001
        /*0192*/ 	.short	0x0008
        /*0194*/ 	.byte	0x00, 0xf4, 0x21, 0x00


	//----- nvinfo : EIATTR_KPARAM_INFO
	.align		4
.L_58:
        /*0198*/ 	.byte	0x04, 0x17
        /*019a*/ 	.short	(.L_60 - .L_59)
.L_59:
        /*019c*/ 	.word	0x00000000
        /*01a0*/ 	.short	0x0000
        /*01a2*/ 	.short	0x0000
        /*01a4*/ 	.byte	0x00, 0xf4, 0x21, 0x00


	//----- nvinfo : EIATTR_SPARSE_MMA_MASK
	.align		4
.L_60:
        /*01a8*/ 	.byte	0x03, 0x50
        /*01aa*/ 	.short	0x0000


	//----- nvinfo : EIATTR_MAXREG_COUNT
	.align		4
        /*01ac*/ 	.byte	0x03, 0x1b
        /*01ae*/ 	.short	0x00ff


	//----- nvinfo : EIATTR_NUM_BARRIERS
	.align		4
        /*01b0*/ 	.byte	0x02, 0x4c
        /*01b2*/ 	.byte	0x01
	.zero		1


	//----- nvinfo : EIATTR_MERCURY_ISA_VERSION
	.align		4
        /*01b4*/ 	.byte	0x03, 0x5f
        /*01b6*/ 	.short	0x0101


	//----- nvinfo : EIATTR_COOP_GROUP_MASK_REGIDS
	.align		4
        /*01b8*/ 	.byte	0x04, 0x29
        /*01ba*/ 	.short	(.L_62 - .L_61)


	//   ....[0]....
.L_61:
        /*01bc*/ 	.word	0xffffffff


	//   ....[1]....
        /*01c0*/ 	.word	0xffffffff


	//   ....[2]....
        /*01c4*/ 	.word	0xffffffff


	//   ....[3]....
        /*01c8*/ 	.word	0xffffffff


	//   ....[4]....
        /*01cc*/ 	.word	0xffffffff


	//   ....[5]....
        /*01d0*/ 	.word	0xffffffff


	//   ....[6]....
        /*01d4*/ 	.word	0xffffffff


	//   ....[7]....
        /*01d8*/ 	.word	0xffffffff


	//   ....[8]....
        /*01dc*/ 	.word	0xffffffff


	//   ....[9]....
        /*01e0*/ 	.word	0xffffffff


	//   ....[10]....
        /*01e4*/ 	.word	0xffffffff


	//   ....[11]....
        /*01e8*/ 	.word	0xffffffff


	//   ....[12]....
        /*01ec*/ 	.word	0xffffffff


	//   ....[13]....
        /*01f0*/ 	.word	0xffffffff


	//   ....[14]....
        /*01f4*/ 	.word	0xffffffff


	//   ....[15]....
        /*01f8*/ 	.word	0xffffffff


	//   ....[16]....
        /*01fc*/ 	.word	0xffffffff


	//   ....[17]....
        /*0200*/ 	.word	0xffffffff


	//   ....[18]....
        /*0204*/ 	.word	0xffffffff


	//   ....[19]....
        /*0208*/ 	.word	0xffffffff


	//----- nvinfo : EIATTR_COOP_GROUP_INSTR_OFFSETS
	.align		4
.L_62:
        /*020c*/ 	.byte	0x04, 0x28
        /*020e*/ 	.short	(.L_64 - .L_63)


	//   ....[0]....
.L_63:
        /*0210*/ 	.word	0x00002c30


	//   ....[1]....
        /*0214*/ 	.word	0x00002c40


	//   ....[2]....
        /*0218*/ 	.word	0x00002c50


	//   ....[3]....
        /*021c*/ 	.word	0x00002c60


	//   ....[4]....
        /*0220*/ 	.word	0x00002cb0


	//   ....[5]....
        /*0224*/ 	.word	0x00002cc0


	//   ....[6]....
        /*0228*/ 	.word	0x00002cd0


	//   ....[7]....
        /*022c*/ 	.word	0x00002ce0


	//   ....[8]....
        /*0230*/ 	.word	0x00002da0


	//   ....[9]....
        /*0234*/ 	.word	0x00002dc0


	//   ....[10]....
        /*0238*/ 	.word	0x00003240


	//   ....[11]....
        /*023c*/ 	.word	0x00003250


	//   ....[12]....
        /*0240*/ 	.word	0x00003260


	//   ....[13]....
        /*0244*/ 	.word	0x00003270


	//   ....[14]....
        /*0248*/ 	.word	0x000032c0


	//   ....[15]....
        /*024c*/ 	.word	0x000032d0


	//   ....[16]....
        /*0250*/ 	.word	0x000032e0


	//   ....[17]....
        /*0254*/ 	.word	0x000032f0


	//   ....[18]....
        /*0258*/ 	.word	0x000033b0


	//   ....[19]....
        /*025c*/ 	.word	0x000033d0


	//----- nvinfo : EIATTR_EXIT_INSTR_OFFSETS
	.align		4
.L_64:
        /*0260*/ 	.byte	0x04, 0x1c
        /*0262*/ 	.short	(.L_66 - .L_65)


	//   ....[0]....
.L_65:
        /*0264*/ 	.word	0x00005d40


	//   ....[1]....
        /*0268*/ 	.word	0x00005d70


	//----- nvinfo : EIATTR_REQNTID
	.align		4
.L_66:
        /*026c*/ 	.byte	0x04, 0x10
        /*026e*/ 	.short	(.L_68 - .L_67)
.L_67:
        /*0270*/ 	.word	0x00000080
        /*0274*/ 	.word	0x00000001
        /*0278*/ 	.word	0x00000001


	//----- nvinfo : EIATTR_CBANK_PARAM_SIZE
	.align		4
.L_68:
        /*027c*/ 	.byte	0x03, 0x19
        /*027e*/ 	.short	0x0088


	//----- nvinfo : EIATTR_PARAM_CBANK
	.align		4
        /*0280*/ 	.byte	0x04, 0x0a
        /*0282*/ 	.short	(.L_70 - .L_69)
	.align		4
.L_69:
        /*0284*/ 	.word	index@(.nv.constant0.attn_fwd)
        /*0288*/ 	.short	0x0210
        /*028a*/ 	.short	0x0088


	//----- nvinfo : EIATTR_SW_WAR
	.align		4
.L_70:
        /*028c*/ 	.byte	0x04, 0x36
        /*028e*/ 	.short	(.L_72 - .L_71)
.L_71:
        /*0290*/ 	.word	0x00000008
.L_72:


//--------------------- .nv.callgraph             --------------------------
	.section	.nv.callgraph,"",@"SHT_CUDA_CALLGRAPH"
	.align	4
	.sectionentsize	8
	.align		4
        /*0000*/ 	.word	0x00000000
	.align		4
        /*0004*/ 	.word	0xffffffff
	.align		4
        /*0008*/ 	.word	0x00000000
	.align		4
        /*000c*/ 	.word	0xfffffffe
	.align		4
        /*0010*/ 	.word	0x00000000
	.align		4
        /*0014*/ 	.word	0xfffffffd
	.align		4
        /*0018*/ 	.word	0x00000000
	.align		4
        /*001c*/ 	.word	0xfffffffc


//--------------------- .nv.constant4             --------------------------
	.section	.nv.constant4,"a",@progbits
	.align	8
	.align		8
.nv.constant4:
        /*0000*/ 	.dword	_$_str


//--------------------- .text.attn_fwd            --------------------------
	.section	.text.attn_fwd,"ax",@progbits
	.align	128
        .global         attn_fwd
        .type           attn_fwd,@function
        .size           attn_fwd,(.L_x_3 - attn_fwd)
        .other          attn_fwd,@"STO_CUDA_ENTRY STV_DEFAULT"
attn_fwd:
.text.attn_fwd:
[----:B------:R-:W-:Y:S01]  /*0000*/  LDC R1, c[0x0][0x28] ;  /* 0x00000a00ff017b82 */ /* 0x000fe20000000800 */
[----:B------:R-:W0:Y:S07]  /*0010*/  S2R R209, SR_TID.X ;  /* 0x0000000000d17919 */ /* 0x000e2e0000002100 */
[----:B------:R-:W1:Y:S01]  /*0020*/  S2UR UR8, SR_CTAID.Y ;  /* 0x00000000000879c3 */ /* 0x000e620000002600 */
[----:B------:R-:W-:Y:S01]  /*0030*/  ULDC.64 UR4, c[0x0][0x240] ;  /* 0x0000900000047ab9 */ /* 0x000fe20000000a00 */
[----:B------:R-:W-:Y:S01]  /*0040*/  ULDC.64 UR10, c[0x0][0x208] ;  /* 0x00008200000a7ab9 */ /* 0x000fe20000000a00 */
[----:B------:R-:W2:Y:S05]  /*0050*/  S2R R0, SR_CTAID.X ;  /* 0x0000000000007919 */ /* 0x000eaa0000002500 */
[----:B------:R-:W3:Y:S08]  /*0060*/  LDC R29, c[0x0][0x248] ;  /* 0x00009200ff1d7b82 */ /* 0x000ef00000000800 */
[----:B------:R-:W4:Y:S01]  /*0070*/  LDC.64 R26, c[0x0][0x210] ;  /* 0x00008400ff1a7b82 */ /* 0x000f220000000a00 */
[----:B-1----:R-:W-:Y:S01]  /*0080*/  UIMAD UR4, UR8, UR4, URZ ;  /* 0x00000004080472a4 */ /* 0x002fe2000f8e023f */
[----:B0-----:R-:W-:-:S05]  /*0090*/  LOP3.LUT R231, R209, 0x1f, RZ, 0xc0, !PT ;  /* 0x0000001fd1e77812 */ /* 0x001fca00078ec0ff */
[----:B--2---:R-:W-:Y:S01]  /*00a0*/  IMAD R231, R0, 0x20, R231 ;  /* 0x0000002000e77824 */ /* 0x004fe200078e02e7 */
[----:B------:R-:W-:-:S03]  /*00b0*/  SHF.R.U32.HI R0, RZ, 0x5, R209 ;  /* 0x00000005ff007819 */ /* 0x000fc600000116d1 */
[----:B------:R-:W-:Y:S01]  /*00c0*/  IMAD R3, R231, UR5, RZ ;  /* 0x00000005e7037c24 */ /* 0x000fe2000f8e02ff */
[----:B------:R-:W-:Y:S01]  /*00d0*/  SGXT.U32 R0, R0, 0x2 ;  /* 0x000000020000781a */ /* 0x000fe20000000000 */
[----:B------:R-:W-:-:S03]  /*00e0*/  USHF.R.S32.HI UR5, URZ, 0x1f, UR4 ;  /* 0x0000001f3f057899 */ /* 0x000fc60008011404 */
[----:B----4-:R-:W-:Y:S01]  /*00f0*/  IADD3 R25, P0, P1, R3, UR4, R26 ;  /* 0x0000000403197c10 */ /* 0x010fe2000f91e01a */
[----:B---3--:R-:W-:Y:S01]  /*0100*/  IMAD R0, R0, R29, RZ ;  /* 0x0000001d00007224 */ /* 0x008fe200078e02ff */
[----:B------:R-:W-:-:S03]  /*0110*/  SHF.R.S32.HI R2, RZ, 0x1f, R3 ;  /* 0x0000001fff027819 */ /* 0x000fc60000011403 */
[C---:B------:R-:W-:Y:S01]  /*0120*/  IMAD R5, R29.reuse, 0x4, R0 ;  /* 0x000000041d057824 */ /* 0x040fe200078e0200 */
[----:B------:R-:W-:Y:S02]  /*0130*/  IADD3.X R27, R2, UR5, R27, P0, P1 ;  /* 0x00000005021b7c10 */ /* 0x000fe400087e241b */
[CC--:B------:R-:W-:Y:S01]  /*0140*/  IADD3 R2, P0, R0.reuse, R25.reuse, RZ ;  /* 0x0000001900027210 */ /* 0x0c0fe20007f1e0ff */
[----:B------:R-:W-:Y:S01]  /*0150*/  IMAD R7, R29, 0x4, R5 ;  /* 0x000000041d077824 */ /* 0x000fe200078e0205 */
[----:B------:R-:W-:Y:S02]  /*0160*/  IADD3 R4, P1, R5, R25, RZ ;  /* 0x0000001905047210 */ /* 0x000fe40007f3e0ff */
[----:B------:R-:W-:Y:S01]  /*0170*/  LEA.HI.X.SX32 R3, R0, R27, 0x1, P0 ;  /* 0x0000001b00037211 */ /* 0x000fe200000f0eff */
[----:B------:R-:W-:Y:S01]  /*0180*/  IMAD R0, R29, 0x4, R7 ;  /* 0x000000041d007824 */ /* 0x000fe200078e0207 */
[----:B------:R-:W-:Y:S02]  /*0190*/  IADD3 R6, P0, R7, R25, RZ ;  /* 0x0000001907067210 */ /* 0x000fe40007f1e0ff */
[-C--:B------:R-:W-:Y:S01]  /*01a0*/  LEA.HI.X.SX32 R5, R5, R27.reuse, 0x1, P1 ;  /* 0x0000001b05057211 */ /* 0x080fe200008f0eff */
[----:B------:R0:W2:Y:S01]  /*01b0*/  LDG.E.U8 R15, desc[UR10][R2.64] ;  /* 0x0000000a020f7981 */ /* 0x0000a2000c1e1100 */
[----:B------:R-:W-:Y:S01]  /*01c0*/  LEA.HI.X.SX32 R7, R7, R27, 0x1, P0 ;  /* 0x0000001b07077211 */ /* 0x000fe200000f0eff */
[C---:B------:R-:W-:Y:S01]  /*01d0*/  IMAD R11, R29.reuse, 0x4, R0 ;  /* 0x000000041d0b7824 */ /* 0x040fe200078e0200 */
[C---:B------:R-:W-:Y:S01]  /*01e0*/  IADD3 R8, P0, R0.reuse, R25, RZ ;  /* 0x0000001900087210 */ /* 0x040fe20007f1e0ff */
[----:B------:R1:W2:Y:S03]  /*01f0*/  LDG.E.U8 R16, desc[UR10][R4.64] ;  /* 0x0000000a04107981 */ /* 0x0002a6000c1e1100 */
[----:B------:R-:W-:Y:S01]  /*0200*/  LEA.HI.X.SX32 R9, R0, R27, 0x1, P0 ;  /* 0x0000001b00097211 */ /* 0x000fe200000f0eff */
[----:B------:R-:W-:Y:S01]  /*0210*/  IMAD R0, R29, 0x4, R11 ;  /* 0x000000041d007824 */ /* 0x000fe200078e020b */
[----:B------:R-:W-:Y:S01]  /*0220*/  IADD3 R10, P0, R11, R25, RZ ;  /* 0x000000190b0a7210 */ /* 0x000fe20007f1e0ff */
[----:B------:R-:W3:Y:S02]  /*0230*/  LDG.E.U8 R17, desc[UR10][R6.64] ;  /* 0x0000000a06117981 */ /* 0x000ee4000c1e1100 */
[----:B------:R-:W-:Y:S01]  /*0240*/  IMAD R13, R29, 0x4, R0 ;  /* 0x000000041d0d7824 */ /* 0x000fe200078e0200 */
[----:B------:R-:W-:Y:S01]  /*0250*/  LEA.HI.X.SX32 R11, R11, R27, 0x1, P0 ;  /* 0x0000001b0b0b7211 */ /* 0x000fe200000f0eff */
[----:B------:R4:W3:Y:S01]  /*0260*/  LDG.E.U8 R18, desc[UR10][R8.64] ;  /* 0x0000000a08127981 */ /* 0x0008e2000c1e1100 */
[CC--:B0-----:R-:W-:Y:S01]  /*0270*/  IADD3 R2, P0, R0.reuse, R25.reuse, RZ ;  /* 0x0000001900027210 */ /* 0x0c1fe20007f1e0ff */
[----:B------:R-:W-:Y:S01]  /*0280*/  IMAD R14, R29, 0x4, R13 ;  /* 0x000000041d0e7824 */ /* 0x000fe200078e020d */
[----:B------:R-:W-:Y:S01]  /*0290*/  IADD3 R12, P1, R13, R25, RZ ;  /* 0x000000190d0c7210 */ /* 0x000fe20007f3e0ff */
[----:B------:R0:W5:Y:S01]  /*02a0*/  LDG.E.U8 R19, desc[UR10][R10.64] ;  /* 0x0000000a0a137981 */ /* 0x000162000c1e1100 */
[----:B------:R-:W-:Y:S01]  /*02b0*/  LEA.HI.X.SX32 R3, R0, R27, 0x1, P0 ;  /* 0x0000001b00037211 */ /* 0x000fe200000f0eff */
[----:B------:R-:W-:Y:S01]  /*02c0*/  IMAD R0, R29, 0x4, R14 ;  /* 0x000000041d007824 */ /* 0x000fe200078e020e */
[----:B-1----:R-:W-:-:S02]  /*02d0*/  IADD3 R4, P0, R14, R25, RZ ;  /* 0x000000190e047210 */ /* 0x002fc40007f1e0ff */
[-C--:B------:R-:W-:Y:S01]  /*02e0*/  LEA.HI.X.SX32 R13, R13, R27.reuse, 0x1, P1 ;  /* 0x0000001b0d0d7211 */ /* 0x080fe200008f0eff */
[----:B------:R1:W5:Y:S01]  /*02f0*/  LDG.E.U8 R20, desc[UR10][R2.64] ;  /* 0x0000000a02147981 */ /* 0x000362000c1e1100 */
[----:B------:R-:W-:Y:S01]  /*0300*/  LEA.HI.X.SX32 R5, R14, R27, 0x1, P0 ;  /* 0x0000001b0e057211 */ /* 0x000fe200000f0eff */
[C---:B----4-:R-:W-:Y:S01]  /*0310*/  IMAD R9, R29.reuse, 0x4, R0 ;  /* 0x000000041d097824 */ /* 0x050fe200078e0200 */
[C---:B------:R-:W-:Y:S01]  /*0320*/  IADD3 R6, P0, R0.reuse, R25, RZ ;  /* 0x0000001900067210 */ /* 0x040fe20007f1e0ff */
[----:B------:R4:W5:Y:S03]  /*0330*/  LDG.E.U8 R21, desc[UR10][R12.64] ;  /* 0x0000000a0c157981 */ /* 0x000966000c1e1100 */
[----:B------:R-:W-:Y:S01]  /*0340*/  LEA.HI.X.SX32 R7, R0, R27, 0x1, P0 ;  /* 0x0000001b00077211 */ /* 0x000fe200000f0eff */
[----:B------:R-:W-:Y:S01]  /*0350*/  IMAD R0, R29, 0x4, R9 ;  /* 0x000000041d007824 */ /* 0x000fe200078e0209 */
[-C--:B------:R-:W-:Y:S01]  /*0360*/  IADD3 R8, P0, R9, R25.reuse, RZ ;  /* 0x0000001909087210 */ /* 0x080fe20007f1e0ff */
[----:B------:R4:W5:Y:S02]  /*0370*/  LDG.E.U8 R22, desc[UR10][R4.64] ;  /* 0x0000000a04167981 */ /* 0x000964000c1e1100 */
[----:B------:R-:W-:Y:S01]  /*0380*/  IMAD R14, R29, 0x4, R0 ;  /* 0x000000041d0e7824 */ /* 0x000fe200078e0200 */
[----:B0-----:R-:W-:Y:S01]  /*0390*/  IADD3 R10, P1, R0, R25, RZ ;  /* 0x00000019000a7210 */ /* 0x001fe20007f3e0ff */
[----:B------:R0:W5:Y:S01]  /*03a0*/  LDG.E.U8 R23, desc[UR10][R6.64] ;  /* 0x0000000a06177981 */ /* 0x000162000c1e1100 */
[----:B------:R-:W-:-:S02]  /*03b0*/  LEA.HI.X.SX32 R9, R9, R27, 0x1, P0 ;  /* 0x0000001b09097211 */ /* 0x000fc400000f0eff */
[----:B------:R-:W-:Y:S01]  /*03c0*/  LEA.HI.X.SX32 R11, R0, R27, 0x1, P1 ;  /* 0x0000001b000b7211 */ /* 0x000fe200008f0eff */
[C---:B------:R-:W-:Y:S01]  /*03d0*/  IMAD R0, R29.reuse, 0x4, R14 ;  /* 0x000000041d007824 */ /* 0x040fe200078e020e */
[C---:B-1----:R-:W-:Y:S01]  /*03e0*/  IADD3 R2, P0, R14.reuse, R25, RZ ;  /* 0x000000190e027210 */ /* 0x042fe20007f1e0ff */
[----:B------:R1:W5:Y:S02]  /*03f0*/  LDG.E.U8 R24, desc[UR10][R8.64] ;  /* 0x0000000a08187981 */ /* 0x000364000c1e1100 */
[----:B----4-:R-:W-:Y:S01]  /*0400*/  IMAD R13, R29, 0x4, R0 ;  /* 0x000000041d0d7824 */ /* 0x010fe200078e0200 */
[----:B------:R-:W-:Y:S01]  /*0410*/  LEA.HI.X.SX32 R3, R14, R27, 0x1, P0 ;  /* 0x0000001b0e037211 */ /* 0x000fe200000f0eff */
[----:B------:R-:W4:Y:S01]  /*0420*/  LDG.E.U8 R10, desc[UR10][R10.64] ;  /* 0x0000000a0a0a7981 */ /* 0x000f22000c1e1100 */
[----:B------:R-:W-:-:S04]  /*0430*/  IADD3 R4, P0, R0, R25, RZ ;  /* 0x0000001900047210 */ /* 0x000fc80007f1e0ff */
[----:B------:R-:W-:Y:S01]  /*0440*/  LEA.HI.X.SX32 R5, R0, R27, 0x1, P0 ;  /* 0x0000001b00057211 */ /* 0x000fe200000f0eff */
[----:B------:R-:W-:Y:S01]  /*0450*/  IMAD R14, R29, 0x4, R13 ;  /* 0x000000041d0e7824 */ /* 0x000fe200078e020d */
[C---:B0-----:R-:W-:Y:S01]  /*0460*/  IADD3 R6, P0, R13.reuse, R25, RZ ;  /* 0x000000190d067210 */ /* 0x041fe20007f1e0ff */
[----:B------:R0:W4:Y:S03]  /*0470*/  LDG.E.U8 R3, desc[UR10][R2.64] ;  /* 0x0000000a02037981 */ /* 0x000126000c1e1100 */
[----:B------:R-:W-:Y:S01]  /*0480*/  LEA.HI.X.SX32 R7, R13, R27, 0x1, P0 ;  /* 0x0000001b0d077211 */ /* 0x000fe200000f0eff */
[----:B------:R-:W4:Y:S05]  /*0490*/  LDG.E.U8 R4, desc[UR10][R4.64] ;  /* 0x0000000a04047981 */ /* 0x000f2a000c1e1100 */
[----:B------:R0:W4:Y:S01]  /*04a0*/  LDG.E.U8 R7, desc[UR10][R6.64] ;  /* 0x0000000a06077981 */ /* 0x000122000c1e1100 */
[----:B------:R-:W-:Y:S01]  /*04b0*/  IMAD R0, R29, 0x4, R14 ;  /* 0x000000041d007824 */ /* 0x000fe200078e020e */
[----:B------:R-:W-:-:S04]  /*04c0*/  IADD3 R12, P1, R14, R25, RZ ;  /* 0x000000190e0c7210 */ /* 0x000fc80007f3e0ff */
[----:B-1----:R-:W-:Y:S02]  /*04d0*/  IADD3 R8, P0, R0, R25, RZ ;  /* 0x0000001900087210 */ /* 0x002fe40007f1e0ff */
[-C--:B------:R-:W-:Y:S02]  /*04e0*/  LEA.HI.X.SX32 R13, R14, R27.reuse, 0x1, P1 ;  /* 0x0000001b0e0d7211 */ /* 0x080fe400008f0eff */
[----:B------:R-:W-:-:S03]  /*04f0*/  LEA.HI.X.SX32 R9, R0, R27, 0x1, P0 ;  /* 0x0000001b00097211 */ /* 0x000fc600000f0eff */
[----:B------:R-:W4:Y:S04]  /*0500*/  LDG.E.U8 R12, desc[UR10][R12.64] ;  /* 0x0000000a0c0c7981 */ /* 0x000f28000c1e1100 */
[----:B------:R1:W4:Y:S01]  /*0510*/  LDG.E.U8 R9, desc[UR10][R8.64] ;  /* 0x0000000a08097981 */ /* 0x000322000c1e1100 */
[----:B------:R-:W1:Y:S01]  /*0520*/  S2UR UR7, SR_CgaCtaId ;  /* 0x00000000000779c3 */ /* 0x000e620000008800 */
[----:B0-----:R-:W-:Y:S02]  /*0530*/  LOP3.LUT R2, R209, 0x3f, RZ, 0xc0, !PT ;  /* 0x0000003fd1027812 */ /* 0x001fe400078ec0ff */
[----:B------:R-:W-:-:S03]  /*0540*/  SHF.R.S32.HI R0, RZ, 0x6, R209 ;  /* 0x00000006ff007819 */ /* 0x000fc600000114d1 */
[----:B------:R-:W-:Y:S01]  /*0550*/  IMAD.SHL.U32 R11, R2, 0x2, RZ ;  /* 0x00000002020b7824 */ /* 0x000fe200078e00ff */
[----:B------:R-:W-:Y:S01]  /*0560*/  SGXT R0, R0, 0x1 ;  /* 0x000000010000781a */ /* 0x000fe20000000200 */
[----:B------:R-:W-:-:S03]  /*0570*/  IMAD.SHL.U32 R6, R209, 0x20, RZ ;  /* 0x00000020d1067824 */ /* 0x000fc600078e00ff */
[----:B------:R-:W-:Y:S02]  /*0580*/  LOP3.LUT R0, R11, 0x90, R0, 0x78, !PT ;  /* 0x000000900b007812 */ /* 0x000fe400078e7800 */
[--C-:B------:R-:W-:Y:S02]  /*0590*/  SHF.R.S32.HI R11, RZ, 0x3, R209.reuse ;  /* 0x00000003ff0b7819 */ /* 0x100fe400000114d1 */
[----:B-1----:R-:W-:Y:S02]  /*05a0*/  LOP3.LUT R8, R6, 0x400, RZ, 0xc0, !PT ;  /* 0x0000040006087812 */ /* 0x002fe400078ec0ff */
[----:B------:R-:W-:Y:S01]  /*05b0*/  SGXT R6, R11, 0x1 ;  /* 0x000000010b06781a */ /* 0x000fe20000000200 */
[----:B------:R-:W-:Y:S01]  /*05c0*/  UMOV UR4, 0x400 ;  /* 0x0000040000047882 */ /* 0x000fe20000000000 */
[----:B------:R-:W-:Y:S01]  /*05d0*/  SHF.R.S32.HI R13, RZ, 0x4, R209 ;  /* 0x00000004ff0d7819 */ /* 0x000fe200000114d1 */
[C---:B------:R-:W-:Y:S01]  /*05e0*/  IMAD R8, R209.reuse, 0x8000, R8 ;  /* 0x00008000d1087824 */ /* 0x040fe200078e0208 */
[----:B------:R-:W-:-:S02]  /*05f0*/  LOP3.LUT R212, R209, 0x7, RZ, 0xc0, !PT ;  /* 0x00000007d1d47812 */ /* 0x000fc400078ec0ff */
[----:B------:R-:W-:Y:S01]  /*0600*/  LOP3.LUT R11, R6, 0x240, RZ, 0xc0, !PT ;  /* 0x00000240060b7812 */ /* 0x000fe200078ec0ff */
[----:B------:R-:W-:Y:S01]  /*0610*/  ULEA UR7, UR7, UR4, 0x18 ;  /* 0x0000000407077291 */ /* 0x000fe2000f8ec03f */
[----:B------:R-:W-:Y:S02]  /*0620*/  SGXT R13, R13, 0x1 ;  /* 0x000000010d0d781a */ /* 0x000fe40000000200 */
[C---:B------:R-:W-:Y:S01]  /*0630*/  LOP3.LUT R5, R209.reuse, 0x40, RZ, 0xc0, !PT ;  /* 0x00000040d1057812 */ /* 0x040fe200078ec0ff */
[----:B------:R-:W-:Y:S01]  /*0640*/  IMAD.SHL.U32 R211, R209, 0x4, RZ ;  /* 0x00000004d1d37824 */ /* 0x000fe200078e00ff */
[----:B------:R-:W-:Y:S02]  /*0650*/  LOP3.LUT R8, R8, 0xffff, RZ, 0xc0, !PT ;  /* 0x0000ffff08087812 */ /* 0x000fe400078ec0ff */
[----:B------:R-:W-:Y:S01]  /*0660*/  LOP3.LUT R14, R13, 0x404, RZ, 0xc0, !PT ;  /* 0x000004040d0e7812 */ /* 0x000fe200078ec0ff */
[----:B------:R-:W-:Y:S01]  /*0670*/  IMAD.SHL.U32 R5, R5, 0x4, RZ ;  /* 0x0000000405057824 */ /* 0x000fe200078e00ff */
[----:B------:R-:W-:-:S02]  /*0680*/  SHF.R.U32.HI R8, RZ, 0x9, R8 ;  /* 0x00000009ff087819 */ /* 0x000fc40000011608 */
[----:B------:R-:W-:Y:S02]  /*0690*/  LOP3.LUT R14, R14, 0x80, R211, 0xf8, !PT ;  /* 0x000000800e0e7812 */ /* 0x000fe400078ef8d3 */
[----:B------:R-:W-:Y:S02]  /*06a0*/  LOP3.LUT R213, R5, 0xffff, R8, 0xf8, !PT ;  /* 0x0000ffff05d57812 */ /* 0x000fe400078ef808 */
[----:B------:R-:W-:Y:S02]  /*06b0*/  LOP3.LUT R5, R0, 0x20, RZ, 0x3c, !PT ;  /* 0x0000002000057812 */ /* 0x000fe400078e3cff */
[----:B------:R-:W-:Y:S01]  /*06c0*/  LOP3.LUT R232, R209, 0x7f, RZ, 0xc0, !PT ;  /* 0x0000007fd1e87812 */ /* 0x000fe200078ec0ff */
[----:B------:R-:W-:Y:S01]  /*06d0*/  IMAD.MOV.U32 R230, RZ, RZ, 0x3f800000 ;  /* 0x3f800000ffe67424 */ /* 0x000fe200078e00ff */
[----:B------:R-:W-:Y:S01]  /*06e0*/  CS2R R56, SRZ ;  /* 0x0000000000387805 */ /* 0x000fe2000001ff00 */
[----:B------:R-:W-:Y:S01]  /*06f0*/  IMAD.MOV.U32 R108, RZ, RZ, -0x800000 ;  /* 0xff800000ff6c7424 */ /* 0x000fe200078e00ff */
[----:B------:R-:W-:Y:S01]  /*0700*/  CS2R R58, SRZ ;  /* 0x00000000003a7805 */ /* 0x000fe2000001ff00 */
[----:B------:R-:W-:Y:S01]  /*0710*/  IMAD.MOV.U32 R109, RZ, RZ, -0x800000 ;  /* 0xff800000ff6d7424 */ /* 0x000fe200078e00ff */
[----:B------:R-:W-:Y:S01]  /*0720*/  CS2R R52, SRZ ;  /* 0x0000000000347805 */ /* 0x000fe2000001ff00 */
[----:B------:R-:W-:Y:S01]  /*0730*/  IMAD.MOV.U32 R111, RZ, RZ, -0x800000 ;  /* 0xff800000ff6f7424 */ /* 0x000fe200078e00ff */
[----:B------:R-:W-:Y:S01]  /*0740*/  CS2R R54, SRZ ;  /* 0x0000000000367805 */ /* 0x000fe2000001ff00 */
[----:B------:R-:W-:Y:S01]  /*0750*/  IMAD.MOV.U32 R110, RZ, RZ, -0x800000 ;  /* 0xff800000ff6e7424 */ /* 0x000fe200078e00ff */
[----:B------:R-:W-:Y:S01]  /*0760*/  CS2R R48, SRZ ;  /* 0x0000000000307805 */ /* 0x000fe2000001ff00 */
[----:B------:R-:W-:Y:S01]  /*0770*/  IMAD.MOV.U32 R229, RZ, RZ, 0x3f800000 ;  /* 0x3f800000ffe57424 */ /* 0x000fe200078e00ff */
[----:B------:R-:W-:Y:S01]  /*0780*/  CS2R R50, SRZ ;  /* 0x0000000000327805 */ /* 0x000fe2000001ff00 */
[----:B------:R-:W-:Y:S01]  /*0790*/  IMAD.MOV.U32 R228, RZ, RZ, 0x3f800000 ;  /* 0x3f800000ffe47424 */ /* 0x000fe200078e00ff */
[----:B------:R-:W-:Y:S01]  /*07a0*/  ISETP.GE.U32.AND P0, PT, R232, 0x20, PT ;  /* 0x00000020e800780c */ /* 0x000fe20003f06070 */
[----:B------:R-:W-:Y:S01]  /*07b0*/  IMAD.MOV.U32 R227, RZ, RZ, 0x3f800000 ;  /* 0x3f800000ffe37424 */ /* 0x000fe200078e00ff */
[----:B------:R-:W-:-:S02]  /*07c0*/  CS2R R44, SRZ ;  /* 0x00000000002c7805 */ /* 0x000fc4000001ff00 */
[----:B------:R-:W-:Y:S01]  /*07d0*/  CS2R R46, SRZ ;  /* 0x00000000002e7805 */ /* 0x000fe2000001ff00 */
[----:B--2---:R-:W-:Y:S02]  /*07e0*/  IMAD R15, R16, 0x100, R15 ;  /* 0x00000100100f7824 */ /* 0x004fe400078e020f */
[----:B------:R-:W-:-:S03]  /*07f0*/  IMAD R16, R212, 0x8, R11 ;  /* 0x00000008d4107824 */ /* 0x000fc600078e020b */
[----:B------:R-:W-:Y:S01]  /*0800*/  F2FP.F16.E4M3.UNPACK_B R15, R15 ;  /* 0x0000000fff0f723e */ /* 0x000fe200020006ff */
[----:B---3--:R-:W-:Y:S01]  /*0810*/  IMAD R17, R18, 0x100, R17 ;  /* 0x0000010012117824 */ /* 0x008fe200078e0211 */
[----:B------:R-:W-:-:S03]  /*0820*/  LOP3.LUT R11, R16, 0x40, R209, 0x78, !PT ;  /* 0x00000040100b7812 */ /* 0x000fc600078e78d1 */
[----:B------:R-:W-:Y:S01]  /*0830*/  STS.U16 [R0+UR7], R15 ;  /* 0x0000000f00007988 */ /* 0x000fe20008000407 */
[----:B------:R-:W-:Y:S01]  /*0840*/  F2FP.F16.E4M3.UNPACK_B R17, R17 ;  /* 0x00000011ff11723e */ /* 0x000fe200020006ff */
[----:B-----5:R-:W-:Y:S02]  /*0850*/  IMAD R19, R20, 0x100, R19 ;  /* 0x0000010014137824 */ /* 0x020fe400078e0213 */
[----:B------:R-:W-:-:S03]  /*0860*/  IMAD R21, R22, 0x100, R21 ;  /* 0x0000010016157824 */ /* 0x000fc600078e0215 */
[----:B------:R-:W-:Y:S02]  /*0870*/  F2FP.F16.E4M3.UNPACK_B R19, R19 ;  /* 0x00000013ff13723e */ /* 0x000fe400020006ff */
[----:B------:R-:W-:Y:S01]  /*0880*/  F2FP.F16.E4M3.UNPACK_B R21, R21 ;  /* 0x00000015ff15723e */ /* 0x000fe200020006ff */
[----:B----4-:R-:W-:Y:S02]  /*0890*/  IMAD R4, R7, 0x100, R4 ;  /* 0x0000010007047824 */ /* 0x010fe400078e0204 */
[----:B------:R-:W0:Y:S01]  /*08a0*/  LDC R7, c[0x0][0x280] ;  /* 0x0000a000ff077b82 */ /* 0x000e220000000800 */
[----:B------:R-:W-:Y:S02]  /*08b0*/  IMAD R3, R3, 0x100, R10 ;  /* 0x0000010003037824 */ /* 0x000fe400078e020a */
[----:B------:R-:W-:-:S03]  /*08c0*/  IMAD R23, R24, 0x100, R23 ;  /* 0x0000010018177824 */ /* 0x000fc600078e0217 */
[----:B------:R-:W-:Y:S02]  /*08d0*/  F2FP.F16.E4M3.UNPACK_B R3, R3 ;  /* 0x00000003ff03723e */ /* 0x000fe400020006ff */
[----:B------:R-:W-:Y:S02]  /*08e0*/  F2FP.F16.E4M3.UNPACK_B R23, R23 ;  /* 0x00000017ff17723e */ /* 0x000fe400020006ff */
[----:B------:R-:W-:Y:S01]  /*08f0*/  F2FP.F16.E4M3.UNPACK_B R4, R4 ;  /* 0x00000004ff04723e */ /* 0x000fe200020006ff */
[----:B------:R1:W-:Y:S01]  /*0900*/  STS.U16 [R0+UR7+0xa00], R3 ;  /* 0x000a000300007988 */ /* 0x0003e20008000407 */
[----:B------:R-:W-:Y:S01]  /*0910*/  IMAD R9, R9, 0x100, R12 ;  /* 0x0000010009097824 */ /* 0x000fe200078e020c */
[----:B------:R-:W-:-:S04]  /*0920*/  LOP3.LUT R210, R14, R11, RZ, 0xfc, !PT ;  /* 0x0000000b0ed27212 */ /* 0x000fc800078efcff */
[----:B------:R-:W-:Y:S02]  /*0930*/  F2FP.F16.E4M3.UNPACK_B R9, R9 ;  /* 0x00000009ff09723e */ /* 0x000fe400020006ff */
[----:B0-----:R-:W-:Y:S02]  /*0940*/  ISETP.GE.AND P1, PT, R7, 0x1, PT ;  /* 0x000000010700780c */ /* 0x001fe40003f26270 */
[----:B-1----:R-:W-:Y:S02]  /*0950*/  PRMT R3, R21, 0x7632, R3 ;  /* 0x0000763215037816 */ /* 0x002fe40000000003 */
[----:B------:R-:W-:Y:S02]  /*0960*/  PRMT R8, R15, 0x7632, R8 ;  /* 0x000076320f087816 */ /* 0x000fe40000000008 */
[----:B------:R-:W-:Y:S02]  /*0970*/  PRMT R10, R17, 0x7632, R10 ;  /* 0x00007632110a7816 */ /* 0x000fe4000000000a */
[----:B------:R-:W-:-:S02]  /*0980*/  PRMT R11, R19, 0x7632, R11 ;  /* 0x00007632130b7816 */ /* 0x000fc4000000000b */
[----:B------:R-:W-:Y:S02]  /*0990*/  PRMT R12, R23, 0x7632, R12 ;  /* 0x00007632170c7816 */ /* 0x000fe4000000000c */
[----:B------:R-:W-:Y:S02]  /*09a0*/  PRMT R13, R3, 0x7632, R13 ;  /* 0x00007632030d7816 */ /* 0x000fe4000000000d */
[----:B------:R-:W-:Y:S02]  /*09b0*/  PRMT R14, R4, 0x7632, R14 ;  /* 0x00007632040e7816 */ /* 0x000fe4000000000e */
[----:B------:R-:W-:Y:S01]  /*09c0*/  PRMT R15, R9, 0x7632, R15 ;  /* 0x00007632090f7816 */ /* 0x000fe2000000000f */
[----:B------:R-:W-:Y:S04]  /*09d0*/  STS.U16 [R0+UR7+0x200], R17 ;  /* 0x0002001100007988 */ /* 0x000fe80008000407 */
[----:B------:R-:W-:Y:S04]  /*09e0*/  STS.U16 [R0+UR7+0x400], R19 ;  /* 0x0004001300007988 */ /* 0x000fe80008000407 */
[----:B------:R-:W-:Y:S04]  /*09f0*/  STS.U16 [R0+UR7+0x600], R21 ;  /* 0x0006001500007988 */ /* 0x000fe80008000407 */
[----:B------:R-:W-:Y:S04]  /*0a00*/  STS.U16 [R0+UR7+0x800], R23 ;  /* 0x0008001700007988 */ /* 0x000fe80008000407 */
[----:B------:R-:W-:Y:S04]  /*0a10*/  STS.U16 [R0+UR7+0xc00], R4 ;  /* 0x000c000400007988 */ /* 0x000fe80008000407 */
[----:B------:R0:W-:Y:S04]  /*0a20*/  STS.U16 [R0+UR7+0xe00], R9 ;  /* 0x000e000900007988 */ /* 0x0001e80008000407 */
[----:B------:R1:W-:Y:S04]  /*0a30*/  STS.U16 [R5+UR7+0x100], R8 ;  /* 0x0001000805007988 */ /* 0x0003e80008000407 */
[----:B------:R1:W-:Y:S01]  /*0a40*/  STS.U16 [R5+UR7+0x300], R10 ;  /* 0x0003000a05007988 */ /* 0x0003e20008000407 */
[----:B0-----:R-:W-:-:S03]  /*0a50*/  IMAD.SHL.U32 R0, R209, 0x2, RZ ;  /* 0x00000002d1007824 */ /* 0x001fc600078e00ff */
[----:B------:R1:W-:Y:S04]  /*0a60*/  STS.U16 [R5+UR7+0x500], R11 ;  /* 0x0005000b05007988 */ /* 0x0003e80008000407 */
[----:B------:R1:W-:Y:S01]  /*0a70*/  STS.U16 [R5+UR7+0x700], R3 ;  /* 0x0007000305007988 */ /* 0x0003e20008000407 */
[----:B------:R-:W-:-:S03]  /*0a80*/  LOP3.LUT R213, R213, 0x3c, R0, 0xf8, !PT ;  /* 0x0000003cd5d57812 */ /* 0x000fc600078ef800 */
[----:B------:R1:W-:Y:S04]  /*0a90*/  STS.U16 [R5+UR7+0x900], R12 ;  /* 0x0009000c05007988 */ /* 0x0003e80008000407 */
[----:B------:R1:W-:Y:S04]  /*0aa0*/  STS.U16 [R5+UR7+0xb00], R13 ;  /* 0x000b000d05007988 */ /* 0x0003e80008000407 */
[----:B------:R1:W-:Y:S04]  /*0ab0*/  STS.U16 [R5+UR7+0xd00], R14 ;  /* 0x000d000e05007988 */ /* 0x0003e80008000407 */
[----:B------:R1:W-:Y:S01]  /*0ac0*/  STS.U16 [R5+UR7+0xf00], R15 ;  /* 0x000f000f05007988 */ /* 0x0003e20008000407 */
[----:B------:R-:W-:Y:S05]  /*0ad0*/  @!P1 BRA `(.L_x_0) ;  /* 0x0000003c003c9947 */ /* 0x000fea0003800000 */
[----:B------:R-:W0:Y:S01]  /*0ae0*/  LDC.64 R142, c[0x0][0x250] ;  /* 0x00009400ff8e7b82 */ /* 0x000e220000000a00 */
[----:B------:R-:W-:Y:S01]  /*0af0*/  SHF.R.U32.HI R4, RZ, 0x6, R209 ;  /* 0x00000006ff047819 */ /* 0x000fe200000116d1 */
[C---:B-1----:R-:W-:Y:S01]  /*0b00*/  IMAD.SHL.U32 R5, R209.reuse, 0x8, RZ ;  /* 0x00000008d1057824 */ /* 0x042fe200078e00ff */
[----:B------:R-:W-:Y:S01]  /*0b10*/  LOP3.LUT R6, R6, 0x90, RZ, 0xc0, !PT ;  /* 0x0000009006067812 */ /* 0x000fe200078ec0ff */
[C---:B------:R-:W-:Y:S01]  /*0b20*/  IMAD.SHL.U32 R3, R209.reuse, 0x40, RZ ;  /* 0x00000040d1037824 */ /* 0x040fe200078e00ff */
[----:B------:R-:W-:Y:S01]  /*0b30*/  SGXT.U32 R4, R4, 0x1 ;  /* 0x000000010404781a */ /* 0x000fe20000000000 */
[----:B------:R-:W-:Y:S01]  /*0b40*/  IMAD.SHL.U32 R7, R209, 0x80, RZ ;  /* 0x00000080d1077824 */ /* 0x000fe200078e00ff */
[----:B------:R-:W-:Y:S01]  /*0b50*/  LOP3.LUT R223, R5, 0x30, R0, 0x48, !PT ;  /* 0x0000003005df7812 */ /* 0x000fe200078e4800 */
[----:B------:R-:W1:Y:S01]  /*0b60*/  LDC R64, c[0x0][0x268] ;  /* 0x00009a00ff407b82 */ /* 0x000e620000000800 */
[----:B------:R-:W-:Y:S01]  /*0b70*/  LOP3.LUT R5, R3, 0x1c0, RZ, 0xc0, !PT ;  /* 0x000001c003057812 */ /* 0x000fe200078ec0ff */
[----:B------:R-:W-:Y:S01]  /*0b80*/  ULDC.64 UR4, c[0x0][0x260] ;  /* 0x0000980000047ab9 */ /* 0x000fe20000000a00 */
[----:B------:R-:W-:Y:S01]  /*0b90*/  LOP3.LUT R48, R7, 0x200, RZ, 0xc0, !PT ;  /* 0x0000020007307812 */ /* 0x000fe200078ec0ff */
[----:B------:R-:W-:Y:S01]  /*0ba0*/  UIMAD UR4, UR8, UR4, URZ ;  /* 0x00000004080472a4 */ /* 0x000fe2000f8e023f */
[----:B------:R-:W-:Y:S01]  /*0bb0*/  LOP3.LUT R0, R209, 0x60, RZ, 0xc0, !PT ;  /* 0x00000060d1007812 */ /* 0x000fe200078ec0ff */
[----:B------:R-:W-:Y:S01]  /*0bc0*/  VIADD R5, R5, UR7 ;  /* 0x0000000705057c36 */ /* 0x000fe20008000000 */
[----:B------:R-:W-:Y:S01]  /*0bd0*/  LOP3.LUT R52, R48, 0x40, R3, 0xf8, !PT ;  /* 0x0000004030347812 */ /* 0x000fe200078ef803 */
[----:B------:R-:W2:Y:S01]  /*0be0*/  LDC.64 R60, c[0x0][0x220] ;  /* 0x00008800ff3c7b82 */ /* 0x000ea20000000a00 */
[----:B------:R-:W-:Y:S01]  /*0bf0*/  SHF.R.S32.HI R3, RZ, 0x1, R209 ;  /* 0x00000001ff037819 */ /* 0x000fe200000114d1 */
[----:B------:R-:W-:Y:S01]  /*0c00*/  ULDC.64 UR12, c[0x0][0x218] ;  /* 0x00008600000c7ab9 */ /* 0x000fe20000000a00 */
[----:B------:R-:W-:Y:S01]  /*0c10*/  SHF.R.U32.HI R50, RZ, 0x1, R0 ;  /* 0x00000001ff327819 */ /* 0x000fe20000011600 */
[----:B------:R-:W-:Y:S01]  /*0c20*/  IMAD R0, R0, 0x10, R5 ;  /* 0x0000001000007824 */ /* 0x000fe200078e0205 */
[----:B------:R-:W-:Y:S01]  /*0c30*/  SGXT R3, R3, 0x1 ;  /* 0x000000010303781a */ /* 0x000fe20000000200 */
[----:B------:R-:W-:Y:S01]  /*0c40*/  IMAD.SHL.U32 R5, R209, 0x20, RZ ;  /* 0x00000020d1057824 */ /* 0x000fe200078e00ff */
[----:B------:R-:W-:Y:S01]  /*0c50*/  LOP3.LUT R6, R6, 0x10, R209, 0x78, !PT ;  /* 0x0000001006067812 */ /* 0x000fe200078e78d1 */
[----:B0-----:R-:W-:Y:S01]  /*0c60*/  IMAD R8, R4, R143, RZ ;  /* 0x0000008f04087224 */ /* 0x001fe200078e02ff */
[----:B------:R-:W-:Y:S01]  /*0c70*/  LOP3.LUT R3, R52, 0x120, R3, 0xf8, !PT ;  /* 0x0000012034037812 */ /* 0x000fe200078ef803 */
[----:B------:R-:W-:Y:S01]  /*0c80*/  IMAD.IADD R223, R223, 0x1, R0 ;  /* 0x00000001dfdf7824 */ /* 0x000fe200078e0200 */
[----:B------:R-:W-:Y:S01]  /*0c90*/  LOP3.LUT R54, R5, 0x60, RZ, 0xc0, !PT ;  /* 0x0000006005367812 */ /* 0x000fe200078ec0ff */
[----:B------:R-:W-:Y:S01]  /*0ca0*/  IMAD R10, R143, 0x2, R8 ;  /* 0x000000028f0a7824 */ /* 0x000fe200078e0208 */
[----:B------:R-:W-:Y:S01]  /*0cb0*/  LOP3.LUT R222, R3, R6, RZ, 0xfc, !PT ;  /* 0x0000000603de7212 */ /* 0x000fe200078efcff */
[----:B------:R-:W-:Y:S01]  /*0cc0*/  IMAD R5, R2, UR5, RZ ;  /* 0x0000000502057c24 */ /* 0x000fe2000f8e02ff */
[----:B------:R-:W-:Y:S01]  /*0cd0*/  ULDC UR5, c[0x0][0x258] ;  /* 0x0000960000057ab9 */ /* 0x000fe20000000800 */
[----:B------:R-:W-:Y:S01]  /*0ce0*/  IMAD R12, R143, 0x2, R10 ;  /* 0x000000028f0c7824 */ /* 0x000fe200078e020a */
[C---:B------:R-:W-:Y:S01]  /*0cf0*/  LOP3.LUT R9, R209.reuse, 0x10, RZ, 0xc0, !PT ;  /* 0x00000010d1097812 */ /* 0x040fe200078ec0ff */
[----:B-1----:R-:W-:Y:S01]  /*0d00*/  IMAD R145, R4, R64, RZ ;  /* 0x0000004004917224 */ /* 0x002fe200078e02ff */
[----:B------:R-:W-:Y:S01]  /*0d10*/  LOP3.LUT R45, R209, 0xf, RZ, 0xc0, !PT ;  /* 0x0000000fd12d7812 */ /* 0x000fe200078ec0ff */
[----:B------:R-:W-:Y:S01]  /*0d20*/  IMAD R14, R143, 0x2, R12 ;  /* 0x000000028f0e7824 */ /* 0x000fe200078e020c */
[----:B------:R-:W-:Y:S01]  /*0d30*/  LOP3.LUT R220, R209, 0x1c, RZ, 0xc0, !PT ;  /* 0x0000001cd1dc7812 */ /* 0x000fe200078ec0ff */
[----:B------:R-:W-:Y:S01]  /*0d40*/  IMAD R147, R64, 0x2, R145 ;  /* 0x0000000240937824 */ /* 0x000fe200078e0291 */
[----:B------:R-:W-:Y:S01]  /*0d50*/  LOP3.LUT R226, R232, 0x10, RZ, 0x3c, !PT ;  /* 0x00000010e8e27812 */ /* 0x000fe200078e3cff */
[----:B------:R-:W-:Y:S01]  /*0d60*/  IMAD R16, R143, 0x2, R14 ;  /* 0x000000028f107824 */ /* 0x000fe200078e020e */
[----:B--2---:R-:W-:Y:S01]  /*0d70*/  IADD3 R208, P3, P4, R5, UR4, R60 ;  /* 0x0000000405d07c10 */ /* 0x004fe2000fc7e03c */
[----:B------:R-:W-:Y:S01]  /*0d80*/  IMAD R149, R64, 0x2, R147 ;  /* 0x0000000240957824 */ /* 0x000fe200078e0293 */
[C---:B------:R-:W-:Y:S01]  /*0d90*/  LOP3.LUT R225, R232.reuse, 0x20, RZ, 0x3c, !PT ;  /* 0x00000020e8e17812 */ /* 0x040fe200078e3cff */
[C---:B------:R-:W-:Y:S01]  /*0da0*/  IMAD R18, R143.reuse, 0x2, R16 ;  /* 0x000000028f127824 */ /* 0x040fe200078e0210 */
[----:B------:R-:W-:Y:S01]  /*0db0*/  LOP3.LUT R224, R232, 0x30, RZ, 0x3c, !PT ;  /* 0x00000030e8e07812 */ /* 0x000fe200078e3cff */
[----:B------:R-:W-:Y:S01]  /*0dc0*/  IMAD R151, R64, 0x2, R149 ;  /* 0x0000000240977824 */ /* 0x000fe200078e0295 */
[----:B------:R-:W-:Y:S01]  /*0dd0*/  LOP3.LUT R221, R222, 0x20, RZ, 0x3c, !PT ;  /* 0x00000020dedd7812 */ /* 0x000fe200078e3cff */
[C---:B------:R-:W-:Y:S01]  /*0de0*/  IMAD R20, R143.reuse, 0x2, R18 ;  /* 0x000000028f147824 */ /* 0x040fe200078e0212 */
[----:B------:R-:W-:Y:S01]  /*0df0*/  UMOV UR6, URZ ;  /* 0x0000003f00067c82 */ /* 0x000fe20008000000 */
[----:B------:R-:W-:Y:S01]  /*0e00*/  IMAD R153, R64, 0x2, R151 ;  /* 0x0000000240997824 */ /* 0x000fe200078e0297 */
[----:B------:R-:W-:Y:S01]  /*0e10*/  ULDC UR14, c[0x0][0x254] ;  /* 0x00009500000e7ab9 */ /* 0x000fe20000000800 */
[----:B------:R-:W-:-:S02]  /*0e20*/  IMAD R22, R143, 0x2, R20 ;  /* 0x000000028f167824 */ /* 0x000fc400078e0214 */
[C---:B------:R-:W-:Y:S02]  /*0e30*/  IMAD R155, R64.reuse, 0x2, R153 ;  /* 0x00000002409b7824 */ /* 0x040fe400078e0299 */
[C---:B------:R-:W-:Y:S02]  /*0e40*/  IMAD R24, R143.reuse, 0x2, R22 ;  /* 0x000000028f187824 */ /* 0x040fe400078e0216 */
[----:B------:R-:W-:Y:S02]  /*0e50*/  IMAD R157, R64, 0x2, R155 ;  /* 0x00000002409d7824 */ /* 0x000fe400078e029b */
[C---:B------:R-:W-:Y:S02]  /*0e60*/  IMAD R26, R143.reuse, 0x2, R24 ;  /* 0x000000028f1a7824 */ /* 0x040fe400078e0218 */
[----:B------:R-:W-:Y:S01]  /*0e70*/  IMAD R3, R2, UR5, RZ ;  /* 0x0000000502037c24 */ /* 0x000fe2000f8e02ff */
[----:B------:R-:W-:Y:S01]  /*0e80*/  USHF.R.S32.HI UR5, URZ, 0x1f, UR4 ;  /* 0x0000001f3f057899 */ /* 0x000fe20008011404 */
[C---:B------:R-:W-:Y:S01]  /*0e90*/  IMAD R28, R143.reuse, 0x2, R26 ;  /* 0x000000028f1c7824 */ /* 0x040fe200078e021a */
[----:B------:R-:W-:Y:S01]  /*0ea0*/  SHF.R.S32.HI R2, RZ, 0x1f, R5 ;  /* 0x0000001fff027819 */ /* 0x000fe20000011405 */
[----:B------:R-:W-:Y:S01]  /*0eb0*/  IMAD R0, R142, UR8, RZ ;  /* 0x000000088e007c24 */ /* 0x000fe2000f8e02ff */
[----:B------:R-:W-:Y:S01]  /*0ec0*/  SHF.R.S32.HI R7, RZ, 0x1f, R3 ;  /* 0x0000001fff077819 */ /* 0x000fe20000011403 */
[----:B------:R-:W-:Y:S01]  /*0ed0*/  IMAD R30, R143, 0x2, R28 ;  /* 0x000000028f1e7824 */ /* 0x000fe200078e021c */
[----:B------:R-:W-:Y:S01]  /*0ee0*/  IADD3.X R62, R2, UR5, R61, P3, P4 ;  /* 0x00000005023e7c10 */ /* 0x000fe20009fe843d */
[C---:B------:R-:W-:Y:S01]  /*0ef0*/  IMAD R159, R64.reuse, 0x2, R157 ;  /* 0x00000002409f7824 */ /* 0x040fe200078e029d */
[----:B------:R-:W-:Y:S01]  /*0f00*/  IADD3 R47, P1, P2, R3, UR12, R0 ;  /* 0x0000000c032f7c10 */ /* 0x000fe2000fa3e000 */
[C---:B------:R-:W-:Y:S01]  /*0f10*/  IMAD R32, R143.reuse, 0x2, R30 ;  /* 0x000000028f207824 */ /* 0x040fe200078e021e */
[----:B------:R-:W-:Y:S01]  /*0f20*/  SHF.R.S32.HI R0, RZ, 0x1f, R0 ;  /* 0x0000001fff007819 */ /* 0x000fe20000011400 */
[----:B------:R-:W-:Y:S01]  /*0f30*/  IMAD R161, R64, 0x2, R159 ;  /* 0x0000000240a17824 */ /* 0x000fe200078e029f */
[-C--:B------:R-:W-:Y:S01]  /*0f40*/  IADD3 R2, P3, R10, R47.reuse, RZ ;  /* 0x0000002f0a027210 */ /* 0x080fe20007f7e0ff */
[----:B------:R-:W-:Y:S01]  /*0f50*/  IMAD R34, R143, 0x2, R32 ;  /* 0x000000028f227824 */ /* 0x000fe200078e0220 */
[----:B------:R-:W-:Y:S01]  /*0f60*/  IADD3.X R49, R7, UR13, R0, P1, P2 ;  /* 0x0000000d07317c10 */ /* 0x000fe20008fe4400 */
[----:B------:R-:W-:Y:S01]  /*0f70*/  IMAD R163, R64, 0x2, R161 ;  /* 0x0000000240a37824 */ /* 0x000fe200078e02a1 */
[-C--:B------:R-:W-:Y:S01]  /*0f80*/  IADD3 R0, P2, R8, R47.reuse, RZ ;  /* 0x0000002f08007210 */ /* 0x080fe20007f5e0ff */
[C---:B------:R-:W-:Y:S01]  /*0f90*/  IMAD R36, R143.reuse, 0x2, R34 ;  /* 0x000000028f247824 */ /* 0x040fe200078e0222 */
[----:B------:R-:W-:Y:S01]  /*0fa0*/  IADD3 R3, P4, R12, R47, RZ ;  /* 0x0000002f0c037210 */ /* 0x000fe20007f9e0ff */
[----:B------:R-:W-:Y:S01]  /*0fb0*/  IMAD R165, R64, 0x2, R163 ;  /* 0x0000000240a57824 */ /* 0x000fe200078e02a3 */
[-C--:B------:R-:W-:Y:S01]  /*0fc0*/  LEA.HI.X.SX32 R4, R8, R49.reuse, 0x1, P2 ;  /* 0x0000003108047211 */ /* 0x080fe200010f0eff */
[----:B------:R-:W-:Y:S01]  /*0fd0*/  IMAD R38, R143, 0x2, R36 ;  /* 0x000000028f267824 */ /* 0x000fe200078e0224 */
[----:B------:R-:W-:Y:S01]  /*0fe0*/  LEA.HI.X.SX32 R5, R10, R49, 0x1, P3 ;  /* 0x000000310a057211 */ /* 0x000fe200018f0eff */
[----:B------:R-:W-:Y:S01]  /*0ff0*/  IMAD R9, R9, 0x4, R50 ;  /* 0x0000000409097824 */ /* 0x000fe200078e0232 */
[-C--:B------:R-:W-:Y:S01]  /*1000*/  IADD3 R7, P2, R14, R47.reuse, RZ ;  /* 0x0000002f0e077210 */ /* 0x080fe20007f5e0ff */
[----:B------:R-:W-:Y:S01]  /*1010*/  IMAD R40, R143, 0x2, R38 ;  /* 0x000000028f287824 */ /* 0x000fe200078e0226 */
[----:B------:R-:W-:Y:S01]  /*1020*/  IADD3 R8, P3, R16, R47, RZ ;  /* 0x0000002f10087210 */ /* 0x000fe20007f7e0ff */
[----:B------:R-:W-:Y:S01]  /*1030*/  IMAD R54, R45, 0x80, R54 ;  /* 0x000000802d367824 */ /* 0x000fe200078e0236 */
[-C--:B------:R-:W-:Y:S01]  /*1040*/  LEA.HI.X.SX32 R6, R12, R49.reuse, 0x1, P4 ;  /* 0x000000310c067211 */ /* 0x080fe200020f0eff */
[C---:B------:R-:W-:Y:S01]  /*1050*/  IMAD R42, R143.reuse, 0x2, R40 ;  /* 0x000000028f2a7824 */ /* 0x040fe200078e0228 */
[----:B------:R-:W-:Y:S01]  /*1060*/  LEA.HI.X.SX32 R10, R14, R49, 0x1, P2 ;  /* 0x000000310e0a7211 */ /* 0x000fe200010f0eff */
[----:B------:R-:W-:Y:S01]  /*1070*/  IMAD R167, R64, 0x2, R165 ;  /* 0x0000000240a77824 */ /* 0x000fe200078e02a5 */
[----:B------:R-:W-:Y:S01]  /*1080*/  LOP3.LUT R218, R54, R9, RZ, 0x3c, !PT ;  /* 0x0000000936da7212 */ /* 0x000fe200078e3cff */
[C---:B------:R-:W-:Y:S01]  /*1090*/  IMAD R44, R143.reuse, 0x2, R42 ;  /* 0x000000028f2c7824 */ /* 0x040fe200078e022a */
[----:B------:R-:W-:Y:S01]  /*10a0*/  IADD3 R9, P4, R18, R47, RZ ;  /* 0x0000002f12097210 */ /* 0x000fe20007f9e0ff */
[----:B------:R-:W-:Y:S01]  /*10b0*/  IMAD R169, R64, 0x2, R167 ;  /* 0x0000000240a97824 */ /* 0x000fe200078e02a7 */
[----:B------:R-:W-:Y:S01]  /*10c0*/  LEA.HI.X.SX32 R11, R16, R49, 0x1, P3 ;  /* 0x00000031100b7211 */ /* 0x000fe200018f0eff */
[C---:B------:R-:W-:Y:S01]  /*10d0*/  IMAD R46, R143.reuse, 0x2, R44 ;  /* 0x000000028f2e7824 */ /* 0x040fe200078e022c */
[-C--:B------:R-:W-:Y:S01]  /*10e0*/  IADD3 R13, P2, R20, R47.reuse, RZ ;  /* 0x0000002f140d7210 */ /* 0x080fe20007f5e0ff */
[----:B------:R-:W-:Y:S01]  /*10f0*/  IMAD R171, R64, 0x2, R169 ;  /* 0x0000000240ab7824 */ /* 0x000fe200078e02a9 */
[----:B------:R-:W-:Y:S01]  /*1100*/  IADD3 R14, P3, R22, R47, RZ ;  /* 0x0000002f160e7210 */ /* 0x000fe20007f7e0ff */
[C---:B------:R-:W-:Y:S01]  /*1110*/  IMAD R48, R143.reuse, 0x2, R46 ;  /* 0x000000028f307824 */ /* 0x040fe200078e022e */
[----:B------:R-:W-:Y:S01]  /*1120*/  LEA.HI.X.SX32 R12, R18, R49, 0x1, P4 ;  /* 0x00000031120c7211 */ /* 0x000fe200020f0eff */
[----:B------:R-:W-:Y:S01]  /*1130*/  IMAD R173, R64, 0x2, R171 ;  /* 0x0000000240ad7824 */ /* 0x000fe200078e02ab */
[----:B------:R-:W-:Y:S01]  /*1140*/  IADD3 R15, P4, R24, R47, RZ ;  /* 0x0000002f180f7210 */ /* 0x000fe20007f9e0ff */
[C---:B------:R-:W-:Y:S01]  /*1150*/  IMAD R126, R143.reuse, 0x2, R48 ;  /* 0x000000028f7e7824 */ /* 0x040fe200078e0230 */
[-C--:B------:R-:W-:Y:S01]  /*1160*/  LEA.HI.X.SX32 R16, R20, R49.reuse, 0x1, P2 ;  /* 0x0000003114107211 */ /* 0x080fe200010f0eff */
        /* <DEDUP_REMOVED lines=31> */
[-C--:B------:R-:W-:Y:S01]  /*1360*/  LEA.HI.X.SX32 R32, R38, R49.reuse, 0x1, P5 ;  /* 0x0000003126207211 */ /* 0x080fe200028f0eff */
[----:B------:R-:W-:Y:S01]  /*1370*/  IMAD R191, R64, 0x2, R189 ;  /* 0x0000000240bf7824 */ /* 0x000fe200078e02bd */
[-C--:B------:R-:W-:Y:S01]  /*1380*/  LEA.HI.X.SX32 R37, R40, R49.reuse, 0x1, P2 ;  /* 0x0000003128257211 */ /* 0x080fe200010f0eff */
[C---:B------:R-:W-:Y:S01]  /*1390*/  IMAD R60, R143.reuse, 0x2, R58 ;  /* 0x000000028f3c7824 */ /* 0x040fe200078e023a */
[----:B------:R-:W-:Y:S01]  /*13a0*/  LEA.HI.X.SX32 R38, R42, R49, 0x1, P3 ;  /* 0x000000312a267211 */ /* 0x000fe200018f0eff */
[----:B------:R-:W-:Y:S01]  /*13b0*/  IMAD R193, R64, 0x2, R191 ;  /* 0x0000000240c17824 */ /* 0x000fe200078e02bf */
[-C--:B------:R-:W-:Y:S01]  /*13c0*/  IADD3 R41, P2, R48, R47.reuse, RZ ;  /* 0x0000002f30297210 */ /* 0x080fe20007f5e0ff */
[----:B------:R-:W-:Y:S01]  /*13d0*/  IMAD R143, R143, 0x2, R60 ;  /* 0x000000028f8f7824 */ /* 0x000fe200078e023c */
[----:B------:R-:W-:Y:S01]  /*13e0*/  IADD3 R42, P3, R126, R47, RZ ;  /* 0x0000002f7e2a7210 */ /* 0x000fe20007f7e0ff */
[----:B------:R-:W-:Y:S01]  /*13f0*/  IMAD R195, R64, 0x2, R193 ;  /* 0x0000000240c37824 */ /* 0x000fe200078e02c1 */
[-C--:B------:R-:W-:Y:S01]  /*1400*/  LEA.HI.X.SX32 R125, R48, R49.reuse, 0x1, P2 ;  /* 0x00000031307d7211 */ /* 0x080fe200010f0eff */
[----:B------:R-:W-:Y:S01]  /*1410*/  IMAD R217, R220, 0x4, R45 ;  /* 0x00000004dcd97824 */ /* 0x000fe200078e022d */
[----:B------:R-:W-:Y:S01]  /*1420*/  LEA.HI.X.SX32 R126, R126, R49, 0x1, P3 ;  /* 0x000000317e7e7211 */ /* 0x000fe200018f0eff */
[----:B------:R-:W-:Y:S01]  /*1430*/  IMAD R197, R64, 0x2, R195 ;  /* 0x0000000240c57824 */ /* 0x000fe200078e02c3 */
[-C--:B------:R-:W-:Y:S01]  /*1440*/  IADD3 R129, P2, R132, R47.reuse, RZ ;  /* 0x0000002f84817210 */ /* 0x080fe20007f5e0ff */
[----:B------:R-:W-:Y:S01]  /*1450*/  IMAD.SHL.U32 R217, R217, 0x8, RZ ;  /* 0x00000008d9d97824 */ /* 0x000fe200078e00ff */
[----:B------:R-:W-:Y:S01]  /*1460*/  IADD3 R130, P3, R52, R47, RZ ;  /* 0x0000002f34827210 */ /* 0x000fe20007f7e0ff */
[----:B------:R-:W-:Y:S01]  /*1470*/  IMAD R199, R64, 0x2, R197 ;  /* 0x0000000240c77824 */ /* 0x000fe200078e02c5 */
[-C--:B------:R-:W-:Y:S01]  /*1480*/  LEA.HI.X.SX32 R132, R132, R49.reuse, 0x1, P2 ;  /* 0x0000003184847211 */ /* 0x080fe200010f0eff */
[----:B------:R-:W-:Y:S01]  /*1490*/  IMAD.MOV.U32 R230, RZ, RZ, 0x3f800000 ;  /* 0x3f800000ffe67424 */ /* 0x000fe200078e00ff */
[----:B------:R-:W-:Y:S01]  /*14a0*/  LEA.HI.X.SX32 R133, R52, R49, 0x1, P3 ;  /* 0x0000003134857211 */ /* 0x000fe200018f0eff */
[----:B------:R-:W-:Y:S01]  /*14b0*/  IMAD R201, R64, 0x2, R199 ;  /* 0x0000000240c97824 */ /* 0x000fe200078e02c7 */
[C---:B------:R-:W-:Y:S01]  /*14c0*/  IADD3 R146, P1, R145.reuse, R208, RZ ;  /* 0x000000d091927210 */ /* 0x040fe20007f3e0ff */
[----:B------:R-:W-:Y:S01]  /*14d0*/  IMAD.MOV.U32 R235, RZ, RZ, -0x800000 ;  /* 0xff800000ffeb7424 */ /* 0x000fe200078e00ff */
[-C--:B------:R-:W-:Y:S01]  /*14e0*/  IADD3 R138, P2, R56, R47.reuse, RZ ;  /* 0x0000002f388a7210 */ /* 0x080fe20007f5e0ff */
[----:B------:R-:W-:Y:S01]  /*14f0*/  IMAD R203, R64, 0x2, R201 ;  /* 0x0000000240cb7824 */ /* 0x000fe200078e02c9 */
[----:B------:R-:W-:Y:S01]  /*1500*/  IADD3 R140, P3, R58, R47, RZ ;  /* 0x0000002f3a8c7210 */ /* 0x000fe20007f7e0ff */
[----:B------:R-:W-:Y:S01]  /*1510*/  IMAD.MOV.U32 R236, RZ, RZ, -0x800000 ;  /* 0xff800000ffec7424 */ /* 0x000fe200078e00ff */
[-C--:B------:R-:W-:Y:S01]  /*1520*/  LEA.HI.X.SX32 R137, R56, R49.reuse, 0x1, P2 ;  /* 0x0000003138897211 */ /* 0x080fe200010f0eff */
[----:B------:R-:W-:Y:S01]  /*1530*/  IMAD R205, R64, 0x2, R203 ;  /* 0x0000000240cd7824 */ /* 0x000fe200078e02cb */
[----:B------:R-:W-:Y:S01]  /*1540*/  LEA.HI.X.SX32 R139, R58, R49, 0x1, P3 ;  /* 0x000000313a8b7211 */ /* 0x000fe200018f0eff */
[----:B------:R-:W-:Y:S01]  /*1550*/  IMAD.MOV.U32 R234, RZ, RZ, -0x800000 ;  /* 0xff800000ffea7424 */ /* 0x000fe200078e00ff */
[----:B------:R-:W-:Y:S01]  /*1560*/  LEA.HI.X.SX32 R145, R145, R62, 0x1, P1 ;  /* 0x0000003e91917211 */ /* 0x000fe200008f0eff */
[----:B------:R-:W-:Y:S01]  /*1570*/  IMAD R207, R64, 0x2, R205 ;  /* 0x0000000240cf7824 */ /* 0x000fe200078e02cd */
[-C--:B------:R-:W-:Y:S01]  /*1580*/  IADD3 R148, P1, R147, R208.reuse, RZ ;  /* 0x000000d093947210 */ /* 0x080fe20007f3e0ff */
[----:B------:R-:W-:Y:S01]  /*1590*/  IMAD.MOV.U32 R233, RZ, RZ, -0x800000 ;  /* 0xff800000ffe97424 */ /* 0x000fe200078e00ff */
[-C--:B------:R-:W-:Y:S01]  /*15a0*/  IADD3 R150, P2, R149, R208.reuse, RZ ;  /* 0x000000d095967210 */ /* 0x080fe20007f5e0ff */
[----:B------:R-:W-:Y:S01]  /*15b0*/  IMAD.MOV.U32 R229, RZ, RZ, 0x3f800000 ;  /* 0x3f800000ffe57424 */ /* 0x000fe200078e00ff */
[----:B------:R-:W-:Y:S01]  /*15c0*/  IADD3 R152, P3, R151, R208, RZ ;  /* 0x000000d097987210 */ /* 0x000fe20007f7e0ff */
[----:B------:R-:W-:Y:S01]  /*15d0*/  IMAD.MOV.U32 R228, RZ, RZ, 0x3f800000 ;  /* 0x3f800000ffe47424 */ /* 0x000fe200078e00ff */
[-C--:B------:R-:W-:Y:S01]  /*15e0*/  LEA.HI.X.SX32 R147, R147, R62.reuse, 0x1, P1 ;  /* 0x0000003e93937211 */ /* 0x080fe200008f0eff */
[----:B------:R-:W-:Y:S01]  /*15f0*/  IMAD.MOV.U32 R227, RZ, RZ, 0x3f800000 ;  /* 0x3f800000ffe37424 */ /* 0x000fe200078e00ff */
[----:B------:R-:W-:-:S02]  /*1600*/  LEA.HI.X.SX32 R149, R149, R62, 0x1, P2 ;  /* 0x0000003e95957211 */ /* 0x000fc400010f0eff */
[----:B------:R-:W-:Y:S02]  /*1610*/  CS2R R56, SRZ ;  /* 0x0000000000387805 */ /* 0x000fe4000001ff00 */
[----:B------:R-:W-:Y:S02]  /*1620*/  LEA.HI.X.SX32 R151, R151, R62, 0x1, P3 ;  /* 0x0000003e97977211 */ /* 0x000fe400018f0eff */
[----:B------:R-:W-:Y:S02]  /*1630*/  CS2R R58, SRZ ;  /* 0x00000000003a7805 */ /* 0x000fe4000001ff00 */
[-C--:B------:R-:W-:Y:S02]  /*1640*/  IADD3 R154, P1, R153, R208.reuse, RZ ;  /* 0x000000d0999a7210 */ /* 0x080fe40007f3e0ff */
[----:B------:R-:W-:Y:S02]  /*1650*/  CS2R R52, SRZ ;  /* 0x0000000000347805 */ /* 0x000fe4000001ff00 */
[-C--:B------:R-:W-:Y:S01]  /*1660*/  IADD3 R156, P2, R155, R208.reuse, RZ ;  /* 0x000000d09b9c7210 */ /* 0x080fe20007f5e0ff */
[----:B------:R-:W-:Y:S01]  /*1670*/  VIADD R218, R218, UR7 ;  /* 0x00000007dada7c36 */ /* 0x000fe20008000000 */
[----:B------:R-:W-:Y:S01]  /*1680*/  IADD3 R158, P3, R157, R208, RZ ;  /* 0x000000d09d9e7210 */ /* 0x000fe20007f7e0ff */
[----:B------:R-:W-:Y:S01]  /*1690*/  UMOV UR4, URZ ;  /* 0x0000003f00047c82 */ /* 0x000fe20008000000 */
[-C--:B------:R-:W-:Y:S01]  /*16a0*/  LEA.HI.X.SX32 R153, R153, R62.reuse, 0x1, P1 ;  /* 0x0000003e99997211 */ /* 0x080fe200008f0eff */
[----:B------:R-:W-:Y:S01]  /*16b0*/  UMOV UR5, URZ ;  /* 0x0000003f00057c82 */ /* 0x000fe20008000000 */
[-C--:B------:R-:W-:Y:S01]  /*16c0*/  LEA.HI.X.SX32 R155, R155, R62.reuse, 0x1, P2 ;  /* 0x0000003e9b9b7211 */ /* 0x080fe200010f0eff */
[----:B------:R-:W-:Y:S01]  /*16d0*/  ULDC UR12, c[0x0][0x238] ;  /* 0x00008e00000c7ab9 */ /* 0x000fe20000000800 */
[----:B------:R-:W-:Y:S01]  /*16e0*/  LEA.HI.X.SX32 R157, R157, R62, 0x1, P3 ;  /* 0x0000003e9d9d7211 */ /* 0x000fe200018f0eff */
[----:B------:R-:W-:Y:S01]  /*16f0*/  ULDC UR13, c[0x0][0x264] ;  /* 0x00009900000d7ab9 */ /* 0x000fe20000000800 */
[----:B------:R-:W-:-:S02]  /*1700*/  IADD3 R160, P1, R159, R208, RZ ;  /* 0x000000d09fa07210 */ /* 0x000fc40007f3e0ff */
[-C--:B------:R-:W-:Y:S02]  /*1710*/  IADD3 R162, P2, R161, R208.reuse, RZ ;  /* 0x000000d0a1a27210 */ /* 0x080fe40007f5e0ff */
[----:B------:R-:W-:Y:S02]  /*1720*/  IADD3 R164, P3, R163, R208, RZ ;  /* 0x000000d0a3a47210 */ /* 0x000fe40007f7e0ff */
[-C--:B------:R-:W-:Y:S02]  /*1730*/  LEA.HI.X.SX32 R159, R159, R62.reuse, 0x1, P1 ;  /* 0x0000003e9f9f7211 */ /* 0x080fe400008f0eff */
[-C--:B------:R-:W-:Y:S02]  /*1740*/  LEA.HI.X.SX32 R161, R161, R62.reuse, 0x1, P2 ;  /* 0x0000003ea1a17211 */ /* 0x080fe400010f0eff */
[----:B------:R-:W-:Y:S02]  /*1750*/  LEA.HI.X.SX32 R163, R163, R62, 0x1, P3 ;  /* 0x0000003ea3a37211 */ /* 0x000fe400018f0eff */
        /* <DEDUP_REMOVED lines=9> */
[----:B------:R-:W-:Y:S02]  /*17f0*/  IADD3 R27, P4, R36, R47, RZ ;  /* 0x0000002f241b7210 */ /* 0x000fe40007f9e0ff */
[-C--:B------:R-:W-:Y:S02]  /*1800*/  LEA.HI.X.SX32 R171, R171, R62.reuse, 0x1, P1 ;  /* 0x0000003eabab7211 */ /* 0x080fe400008f0eff */
[-C--:B------:R-:W-:Y:S02]  /*1810*/  LEA.HI.X.SX32 R173, R173, R62.reuse, 0x1, P2 ;  /* 0x0000003eadad7211 */ /* 0x080fe400010f0eff */
[----:B------:R-:W-:-:S02]  /*1820*/  LEA.HI.X.SX32 R175, R175, R62, 0x1, P3 ;  /* 0x0000003eafaf7211 */ /* 0x000fc400018f0eff */
[----:B------:R-:W-:Y:S02]  /*1830*/  LEA.HI.X.SX32 R31, R36, R49, 0x1, P4 ;  /* 0x00000031241f7211 */ /* 0x000fe400020f0eff */
[-C--:B------:R-:W-:Y:S02]  /*1840*/  IADD3 R178, P1, R177, R208.reuse, RZ ;  /* 0x000000d0b1b27210 */ /* 0x080fe40007f3e0ff */
[-C--:B------:R-:W-:Y:S02]  /*1850*/  IADD3 R180, P2, R179, R208.reuse, RZ ;  /* 0x000000d0b3b47210 */ /* 0x080fe40007f5e0ff */
[----:B------:R-:W-:Y:S02]  /*1860*/  IADD3 R182, P3, R181, R208, RZ ;  /* 0x000000d0b5b67210 */ /* 0x000fe40007f7e0ff */
[----:B------:R-:W-:Y:S02]  /*1870*/  IADD3 R35, P4, R44, R47, RZ ;  /* 0x0000002f2c237210 */ /* 0x000fe40007f9e0ff */
[----:B------:R-:W-:-:S02]  /*1880*/  LEA.HI.X.SX32 R177, R177, R62, 0x1, P1 ;  /* 0x0000003eb1b17211 */ /* 0x000fc400008f0eff */
[-C--:B------:R-:W-:Y:S02]  /*1890*/  LEA.HI.X.SX32 R179, R179, R62.reuse, 0x1, P2 ;  /* 0x0000003eb3b37211 */ /* 0x080fe400010f0eff */
[----:B------:R-:W-:Y:S02]  /*18a0*/  LEA.HI.X.SX32 R181, R181, R62, 0x1, P3 ;  /* 0x0000003eb5b57211 */ /* 0x000fe400018f0eff */
[----:B------:R-:W-:Y:S02]  /*18b0*/  IADD3 R36, P5, R46, R47, RZ ;  /* 0x0000002f2e247210 */ /* 0x000fe40007fbe0ff */
[----:B------:R-:W-:Y:S02]  /*18c0*/  LEA.HI.X.SX32 R39, R44, R49, 0x1, P4 ;  /* 0x000000312c277211 */ /* 0x000fe400020f0eff */
[----:B------:R-:W-:Y:S02]  /*18d0*/  CS2R R44, SRZ ;  /* 0x00000000002c7805 */ /* 0x000fe4000001ff00 */
[----:B------:R-:W-:-:S02]  /*18e0*/  IADD3 R184, P1, R183, R208, RZ ;  /* 0x000000d0b7b87210 */ /* 0x000fc40007f3e0ff */
[-C--:B------:R-:W-:Y:S02]  /*18f0*/  IADD3 R186, P2, R185, R208.reuse, RZ ;  /* 0x000000d0b9ba7210 */ /* 0x080fe40007f5e0ff */
[----:B------:R-:W-:Y:S02]  /*1900*/  IADD3 R188, P3, R187, R208, RZ ;  /* 0x000000d0bbbc7210 */ /* 0x000fe40007f7e0ff */
[----:B------:R-:W-:Y:S02]  /*1910*/  IADD3 R43, P4, R50, R47, RZ ;  /* 0x0000002f322b7210 */ /* 0x000fe40007f9e0ff */
[----:B------:R-:W-:Y:S02]  /*1920*/  LEA.HI.X.SX32 R40, R46, R49, 0x1, P5 ;  /* 0x000000312e287211 */ /* 0x000fe400028f0eff */
[-C--:B------:R-:W-:Y:S02]  /*1930*/  LEA.HI.X.SX32 R183, R183, R62.reuse, 0x1, P1 ;  /* 0x0000003eb7b77211 */ /* 0x080fe400008f0eff */
[----:B------:R-:W-:-:S02]  /*1940*/  LEA.HI.X.SX32 R185, R185, R62, 0x1, P2 ;  /* 0x0000003eb9b97211 */ /* 0x000fc400010f0eff */
[----:B------:R-:W-:Y:S02]  /*1950*/  LEA.HI.X.SX32 R187, R187, R62, 0x1, P3 ;  /* 0x0000003ebbbb7211 */ /* 0x000fe400018f0eff */
[----:B------:R-:W-:Y:S02]  /*1960*/  IADD3 R124, P5, R128, R47, RZ ;  /* 0x0000002f807c7210 */ /* 0x000fe40007fbe0ff */
[----:B------:R-:W-:Y:S02]  /*1970*/  LEA.HI.X.SX32 R127, R50, R49, 0x1, P4 ;  /* 0x00000031327f7211 */ /* 0x000fe400020f0eff */
[----:B------:R-:W-:Y:S02]  /*1980*/  CS2R R50, SRZ ;  /* 0x0000000000327805 */ /* 0x000fe4000001ff00 */
[-C--:B------:R-:W-:Y:S02]  /*1990*/  IADD3 R190, P1, R189, R208.reuse, RZ ;  /* 0x000000d0bdbe7210 */ /* 0x080fe40007f3e0ff */
[----:B------:R-:W-:-:S02]  /*19a0*/  IADD3 R192, P2, R191, R208, RZ ;  /* 0x000000d0bfc07210 */ /* 0x000fc40007f5e0ff */
[----:B------:R-:W-:Y:S02]  /*19b0*/  IADD3 R194, P3, R193, R208, RZ ;  /* 0x000000d0c1c27210 */ /* 0x000fe40007f7e0ff */
[----:B------:R-:W-:Y:S02]  /*19c0*/  IADD3 R131, P4, R134, R47, RZ ;  /* 0x0000002f86837210 */ /* 0x000fe40007f9e0ff */
[----:B------:R-:W-:Y:S02]  /*19d0*/  LEA.HI.X.SX32 R128, R128, R49, 0x1, P5 ;  /* 0x0000003180807211 */ /* 0x000fe400028f0eff */
[-C--:B------:R-:W-:Y:S02]  /*19e0*/  LEA.HI.X.SX32 R189, R189, R62.reuse, 0x1, P1 ;  /* 0x0000003ebdbd7211 */ /* 0x080fe400008f0eff */
[-C--:B------:R-:W-:Y:S02]  /*19f0*/  LEA.HI.X.SX32 R191, R191, R62.reuse, 0x1, P2 ;  /* 0x0000003ebfbf7211 */ /* 0x080fe400010f0eff */
[----:B------:R-:W-:-:S02]  /*1a00*/  LEA.HI.X.SX32 R193, R193, R62, 0x1, P3 ;  /* 0x0000003ec1c17211 */ /* 0x000fc400018f0eff */
[----:B------:R-:W-:Y:S02]  /*1a10*/  IADD3 R136, P5, R54, R47, RZ ;  /* 0x0000002f36887210 */ /* 0x000fe40007fbe0ff */
[----:B------:R-:W-:Y:S02]  /*1a20*/  LEA.HI.X.SX32 R134, R134, R49, 0x1, P4 ;  /* 0x0000003186867211 */ /* 0x000fe400020f0eff */
[-C--:B------:R-:W-:Y:S02]  /*1a30*/  IADD3 R196, P1, R195, R208.reuse, RZ ;  /* 0x000000d0c3c47210 */ /* 0x080fe40007f3e0ff */
[-C--:B------:R-:W-:Y:S02]  /*1a40*/  IADD3 R198, P2, R197, R208.reuse, RZ ;  /* 0x000000d0c5c67210 */ /* 0x080fe40007f5e0ff */
[----:B------:R-:W-:Y:S02]  /*1a50*/  IADD3 R200, P3, R199, R208, RZ ;  /* 0x000000d0c7c87210 */ /* 0x000fe40007f7e0ff */
[----:B------:R-:W-:-:S02]  /*1a60*/  IADD3 R142, P4, R60, R47, RZ ;  /* 0x0000002f3c8e7210 */ /* 0x000fc40007f9e0ff */
[----:B------:R-:W-:Y:S02]  /*1a70*/  SHF.R.U32.HI R46, RZ, 0x3, R232 ;  /* 0x00000003ff2e7819 */ /* 0x000fe400000116e8 */
[----:B------:R-:W-:Y:S02]  /*1a80*/  LEA.HI.X.SX32 R135, R54, R49, 0x1, P5 ;  /* 0x0000003136877211 */ /* 0x000fe400028f0eff */
[----:B------:R-:W-:Y:S02]  /*1a90*/  CS2R R54, SRZ ;  /* 0x0000000000367805 */ /* 0x000fe4000001ff00 */
        /* <DEDUP_REMOVED lines=8> */
[----:B------:R-:W-:-:S02]  /*1b20*/  LOP3.LUT R219, R46, 0xc, RZ, 0xc0, !PT ;  /* 0x0000000c2edb7812 */ /* 0x000fc400078ec0ff */
[----:B------:R-:W-:Y:S02]  /*1b30*/  CS2R R46, SRZ ;  /* 0x00000000002e7805 */ /* 0x000fe4000001ff00 */
[----:B------:R-:W-:Y:S02]  /*1b40*/  LEA R220, R220, UR7, 0x2 ;  /* 0x00000007dcdc7c11 */ /* 0x000fe4000f8e10ff */
[----:B------:R-:W-:Y:S02]  /*1b50*/  IADD3 R208, P4, R207, R208, RZ ;  /* 0x000000d0cfd07210 */ /* 0x000fe40007f9e0ff */
[----:B------:R-:W-:Y:S02]  /*1b60*/  LEA.HI.X.SX32 R143, R143, R49, 0x1, P5 ;  /* 0x000000318f8f7211 */ /* 0x000fe400028f0eff */
[----:B------:R-:W-:Y:S02]  /*1b70*/  CS2R R48, SRZ ;  /* 0x0000000000307805 */ /* 0x000fe4000001ff00 */
[-C--:B------:R-:W-:Y:S01]  /*1b80*/  LEA.HI.X.SX32 R201, R201, R62.reuse, 0x1, P1 ;  /* 0x0000003ec9c97211 */ /* 0x080fe200008f0eff */
[----:B------:R-:W-:Y:S01]  /*1b90*/  IMAD.IADD R219, R220, 0x1, R219 ;  /* 0x00000001dcdb7824 */ /* 0x000fe200078e02db */
[----:B------:R-:W-:-:S02]  /*1ba0*/  LEA.HI.X.SX32 R203, R203, R62, 0x1, P2 ;  /* 0x0000003ecbcb7211 */ /* 0x000fc400010f0eff */
[-C--:B------:R-:W-:Y:S02]  /*1bb0*/  LEA.HI.X.SX32 R205, R205, R62.reuse, 0x1, P3 ;  /* 0x0000003ecdcd7211 */ /* 0x080fe400018f0eff */
[----:B------:R-:W-:Y:S02]  /*1bc0*/  LEA.HI.X.SX32 R207, R207, R62, 0x1, P4 ;  /* 0x0000003ecfcf7211 */ /* 0x000fe400020f0eff */
[----:B------:R-:W-:Y:S02]  /*1bd0*/  LOP3.LUT P1, RZ, R209, 0x3, RZ, 0xc0, !PT ;  /* 0x00000003d1ff7812 */ /* 0x000fe4000782c0ff */
[C---:B------:R-:W-:Y:S02]  /*1be0*/  LOP3.LUT R216, R217.reuse, 0x20, RZ, 0x3c, !PT ;  /* 0x00000020d9d87812 */ /* 0x040fe400078e3cff */
[C---:B------:R-:W-:Y:S02]  /*1bf0*/  LOP3.LUT R215, R217.reuse, 0x40, RZ, 0x3c, !PT ;  /* 0x00000040d9d77812 */ /* 0x040fe400078e3cff */
[----:B------:R-:W-:-:S07]  /*1c00*/  LOP3.LUT R214, R217, 0x60, RZ, 0x3c, !PT ;  /* 0x00000060d9d67812 */ /* 0x000fce00078e3cff */
.L_x_1:
[----:B------:R-:W-:Y:S02]  /*1c10*/  USHF.R.S32.HI UR9, URZ, 0x1f, UR4 ;  /* 0x0000001f3f097899 */ /* 0x000fe40008011404 */
[----:B------:R-:W-:Y:S02]  /*1c20*/  IADD3 R66, P2, R0, UR4, RZ ;  /* 0x0000000400427c10 */ /* 0x000fe4000ff5e0ff */
[----:B------:R-:W-:Y:S02]  /*1c30*/  IADD3 R64, P3, R2, UR4, RZ ;  /* 0x0000000402407c10 */ /* 0x000fe4000ff7e0ff */
[----:B------:R-:W-:Y:S02]  /*1c40*/  IADD3.X R67, R4, UR9, RZ, P2, !PT ;  /* 0x0000000904437c10 */ /* 0x000fe400097fe4ff */
[----:B------:R-:W-:Y:S02]  /*1c50*/  IADD3 R62, P2, R3, UR4, RZ ;  /* 0x00000004033e7c10 */ /* 0x000fe4000ff5e0ff */
[----:B------:R-:W-:Y:S01]  /*1c60*/  IADD3.X R65, R5, UR9, RZ, P3, !PT ;  /* 0x0000000905417c10 */ /* 0x000fe20009ffe4ff */
[----:B------:R0:W2:Y:S01]  /*1c70*/  LDG.E.U8 R75, desc[UR10][R66.64] ;  /* 0x0000000a424b7981 */ /* 0x0000a2000c1e1100 */
[----:B------:R-:W-:-:S02]  /*1c80*/  IADD3.X R63, R6, UR9, RZ, P2, !PT ;  /* 0x00000009063f7c10 */ /* 0x000fc400097fe4ff */
[----:B------:R-:W-:Y:S01]  /*1c90*/  IADD3 R60, P3, R7, UR4, RZ ;  /* 0x00000004073c7c10 */ /* 0x000fe2000ff7e0ff */
[----:B------:R1:W3:Y:S01]  /*1ca0*/  LDG.E.U8 R77, desc[UR10][R64.64] ;  /* 0x0000000a404d7981 */ /* 0x0002e2000c1e1100 */
[----:B------:R-:W-:Y:S02]  /*1cb0*/  IADD3 R72, P2, R8, UR4, RZ ;  /* 0x0000000408487c10 */ /* 0x000fe4000ff5e0ff */
[----:B------:R-:W-:Y:S01]  /*1cc0*/  IADD3.X R61, R10, UR9, RZ, P3, !PT ;  /* 0x000000090a3d7c10 */ /* 0x000fe20009ffe4ff */
[----:B------:R4:W5:Y:S01]  /*1cd0*/  LDG.E.U8 R74, desc[UR10][R62.64] ;  /* 0x0000000a3e4a7981 */ /* 0x000962000c1e1100 */
[----:B------:R-:W-:Y:S02]  /*1ce0*/  IADD3.X R73, R11, UR9, RZ, P2, !PT ;  /* 0x000000090b497c10 */ /* 0x000fe400097fe4ff */
[----:B------:R-:W-:Y:S01]  /*1cf0*/  IADD3 R70, P3, R9, UR4, RZ ;  /* 0x0000000409467c10 */ /* 0x000fe2000ff7e0ff */
[----:B------:R4:W5:Y:S01]  /*1d00*/  LDG.E.U8 R79, desc[UR10][R60.64] ;  /* 0x0000000a3c4f7981 */ /* 0x000962000c1e1100 */
[----:B------:R-:W-:-:S02]  /*1d10*/  IADD3 R68, P2, R13, UR4, RZ ;  /* 0x000000040d447c10 */ /* 0x000fc4000ff5e0ff */
[----:B------:R-:W-:Y:S01]  /*1d20*/  IADD3.X R71, R12, UR9, RZ, P3, !PT ;  /* 0x000000090c477c10 */ /* 0x000fe20009ffe4ff */
[----:B------:R4:W3:Y:S01]  /*1d30*/  LDG.E.U8 R81, desc[UR10][R72.64] ;  /* 0x0000000a48517981 */ /* 0x0008e2000c1e1100 */
[----:B------:R-:W-:Y:S02]  /*1d40*/  IADD3.X R69, R16, UR9, RZ, P2, !PT ;  /* 0x0000000910457c10 */ /* 0x000fe400097fe4ff */
[----:B0-----:R-:W-:Y:S01]  /*1d50*/  IADD3 R66, P3, R14, UR4, RZ ;  /* 0x000000040e427c10 */ /* 0x001fe2000ff7e0ff */
[----:B------:R0:W5:Y:S01]  /*1d60*/  LDG.E.U8 R83, desc[UR10][R70.64] ;  /* 0x0000000a46537981 */ /* 0x000162000c1e1100 */
[----:B-1----:R-:W-:Y:S02]  /*1d70*/  IADD3 R64, P2, R15, UR4, RZ ;  /* 0x000000040f407c10 */ /* 0x002fe4000ff5e0ff */
[----:B------:R-:W-:Y:S01]  /*1d80*/  IADD3.X R67, R17, UR9, RZ, P3, !PT ;  /* 0x0000000911437c10 */ /* 0x000fe20009ffe4ff */
[----:B------:R1:W5:Y:S01]  /*1d90*/  LDG.E.U8 R76, desc[UR10][R68.64] ;  /* 0x0000000a444c7981 */ /* 0x000362000c1e1100 */
[----:B------:R-:W-:-:S02]  /*1da0*/  IADD3.X R65, R18, UR9, RZ, P2, !PT ;  /* 0x0000000912417c10 */ /* 0x000fc400097fe4ff */
[----:B----4-:R-:W-:Y:S01]  /*1db0*/  IADD3 R62, P3, R19, UR4, RZ ;  /* 0x00000004133e7c10 */ /* 0x010fe2000ff7e0ff */
[----:B------:R4:W5:Y:S01]  /*1dc0*/  LDG.E.U8 R85, desc[UR10][R66.64] ;  /* 0x0000000a42557981 */ /* 0x000962000c1e1100 */
[----:B------:R-:W-:Y:S02]  /*1dd0*/  IADD3 R60, P2, R20, UR4, RZ ;  /* 0x00000004143c7c10 */ /* 0x000fe4000ff5e0ff */
[----:B------:R-:W-:Y:S01]  /*1de0*/  IADD3.X R63, R22, UR9, RZ, P3, !PT ;  /* 0x00000009163f7c10 */ /* 0x000fe20009ffe4ff */
[----:B------:R4:W5:Y:S01]  /*1df0*/  LDG.E.U8 R87, desc[UR10][R64.64] ;  /* 0x0000000a40577981 */ /* 0x000962000c1e1100 */
[----:B------:R-:W-:Y:S02]  /*1e00*/  IADD3.X R61, R23, UR9, RZ, P2, !PT ;  /* 0x00000009173d7c10 */ /* 0x000fe400097fe4ff */
[----:B------:R-:W-:Y:S01]  /*1e10*/  IADD3 R72, P3, R21, UR4, RZ ;  /* 0x0000000415487c10 */ /* 0x000fe2000ff7e0ff */
[----:B------:R4:W5:Y:S01]  /*1e20*/  LDG.E.U8 R89, desc[UR10][R62.64] ;  /* 0x0000000a3e597981 */ /* 0x000962000c1e1100 */
[----:B0-----:R-:W-:-:S02]  /*1e30*/  IADD3 R70, P2, R25, UR4, RZ ;  /* 0x0000000419467c10 */ /* 0x001fc4000ff5e0ff */
[----:B------:R-:W-:Y:S01]  /*1e40*/  IADD3.X R73, R24, UR9, RZ, P3, !PT ;  /* 0x0000000918497c10 */ /* 0x000fe20009ffe4ff */
[----:B------:R0:W5:Y:S01]  /*1e50*/  LDG.E.U8 R78, desc[UR10][R60.64] ;  /* 0x0000000a3c4e7981 */ /* 0x000162000c1e1100 */
[----:B------:R-:W-:Y:S02]  /*1e60*/  IADD3.X R71, R29, UR9, RZ, P2, !PT ;  /* 0x000000091d477c10 */ /* 0x000fe400097fe4ff */
[----:B-1----:R-:W-:Y:S01]  /*1e70*/  IADD3 R68, P3, R26, UR4, RZ ;  /* 0x000000041a447c10 */ /* 0x002fe2000ff7e0ff */
[----:B------:R1:W5:Y:S01]  /*1e80*/  LDG.E.U8 R91, desc[UR10][R72.64] ;  /* 0x0000000a485b7981 */ /* 0x000362000c1e1100 */
[----:B----4-:R-:W-:Y:S02]  /*1e90*/  IADD3 R66, P2, R27, UR4, RZ ;  /* 0x000000041b427c10 */ /* 0x010fe4000ff5e0ff */
[----:B------:R-:W-:Y:S01]  /*1ea0*/  IADD3.X R69, R30, UR9, RZ, P3, !PT ;  /* 0x000000091e457c10 */ /* 0x000fe20009ffe4ff */
[----:B------:R4:W5:Y:S01]  /*1eb0*/  LDG.E.U8 R93, desc[UR10][R70.64] ;  /* 0x0000000a465d7981 */ /* 0x000962000c1e1100 */
[----:B------:R-:W-:-:S02]  /*1ec0*/  IADD3.X R67, R31, UR9, RZ, P2, !PT ;  /* 0x000000091f437c10 */ /* 0x000fc400097fe4ff */
[----:B------:R-:W-:Y:S01]  /*1ed0*/  IADD3 R64, P3, R28, UR4, RZ ;  /* 0x000000041c407c10 */ /* 0x000fe2000ff7e0ff */
[----:B------:R4:W5:Y:S01]  /*1ee0*/  LDG.E.U8 R95, desc[UR10][R68.64] ;  /* 0x0000000a445f7981 */ /* 0x000962000c1e1100 */
[----:B------:R-:W-:Y:S02]  /*1ef0*/  IADD3 R62, P2, R33, UR4, RZ ;  /* 0x00000004213e7c10 */ /* 0x000fe4000ff5e0ff */
[----:B------:R-:W-:Y:S01]  /*1f00*/  IADD3.X R65, R32, UR9, RZ, P3, !PT ;  /* 0x0000000920417c10 */ /* 0x000fe20009ffe4ff */
[----:B------:R4:W5:Y:S01]  /*1f10*/  LDG.E.U8 R80, desc[UR10][R66.64] ;  /* 0x0000000a42507981 */ /* 0x000962000c1e1100 */
[----:B------:R-:W-:Y:S02]  /*1f20*/  IADD3.X R63, R37, UR9, RZ, P2, !PT ;  /* 0x00000009253f7c10 */ /* 0x000fe400097fe4ff */
[----:B0-----:R-:W-:Y:S01]  /*1f30*/  IADD3 R60, P3, R34, UR4, RZ ;  /* 0x00000004223c7c10 */ /* 0x001fe2000ff7e0ff */
[----:B------:R0:W5:Y:S01]  /*1f40*/  LDG.E.U8 R97, desc[UR10][R64.64] ;  /* 0x0000000a40617981 */ /* 0x000162000c1e1100 */
[----:B-1----:R-:W-:-:S02]  /*1f50*/  IADD3 R72, P2, R35, UR4, RZ ;  /* 0x0000000423487c10 */ /* 0x002fc4000ff5e0ff */
[----:B------:R-:W-:Y:S01]  /*1f60*/  IADD3.X R61, R38, UR9, RZ, P3, !PT ;  /* 0x00000009263d7c10 */ /* 0x000fe20009ffe4ff */
[----:B------:R1:W5:Y:S01]  /*1f70*/  LDG.E.U8 R99, desc[UR10][R62.64] ;  /* 0x0000000a3e637981 */ /* 0x000362000c1e1100 */
[----:B------:R-:W-:Y:S02]  /*1f80*/  IADD3.X R73, R39, UR9, RZ, P2, !PT ;  /* 0x0000000927497c10 */ /* 0x000fe400097fe4ff */
[----:B----4-:R-:W-:Y:S01]  /*1f90*/  IADD3 R70, P3, R41, UR4, RZ ;  /* 0x0000000429467c10 */ /* 0x010fe2000ff7e0ff */
[----:B------:R4:W5:Y:S01]  /*1fa0*/  LDG.E.U8 R101, desc[UR10][R60.64] ;  /* 0x0000000a3c657981 */ /* 0x000962000c1e1100 */
[----:B------:R-:W-:Y:S02]  /*1fb0*/  IADD3 R68, P2, R42, UR4, RZ ;  /* 0x000000042a447c10 */ /* 0x000fe4000ff5e0ff */
[----:B------:R-:W-:Y:S01]  /*1fc0*/  IADD3.X R71, R125, UR9, RZ, P3, !PT ;  /* 0x000000097d477c10 */ /* 0x000fe20009ffe4ff */
[----:B------:R4:W5:Y:S01]  /*1fd0*/  LDG.E.U8 R82, desc[UR10][R72.64] ;  /* 0x0000000a48527981 */ /* 0x000962000c1e1100 */
[----:B------:R-:W-:-:S02]  /*1fe0*/  IADD3.X R69, R126, UR9, RZ, P2, !PT ;  /* 0x000000097e457c10 */ /* 0x000fc400097fe4ff */
[----:B------:R-:W-:Y:S01]  /*1ff0*/  IADD3 R66, P3, R43, UR4, RZ ;  /* 0x000000042b427c10 */ /* 0x000fe2000ff7e0ff */
[----:B------:R4:W5:Y:S01]  /*2000*/  LDG.E.U8 R105, desc[UR10][R70.64] ;  /* 0x0000000a46697981 */ /* 0x000962000c1e1100 */
[----:B0-----:R-:W-:Y:S02]  /*2010*/  IADD3 R64, P2, R129, UR4, RZ ;  /* 0x0000000481407c10 */ /* 0x001fe4000ff5e0ff */
[----:B------:R-:W-:Y:S01]  /*2020*/  IADD3.X R67, R127, UR9, RZ, P3, !PT ;  /* 0x000000097f437c10 */ /* 0x000fe20009ffe4ff */
[----:B------:R0:W5:Y:S01]  /*2030*/  LDG.E.U8 R107, desc[UR10][R68.64] ;  /* 0x0000000a446b7981 */ /* 0x000162000c1e1100 */
[----:B------:R-:W-:Y:S02]  /*2040*/  IADD3.X R65, R132, UR9, RZ, P2, !PT ;  /* 0x0000000984417c10 */ /* 0x000fe400097fe4ff */
[----:B-1----:R-:W-:Y:S01]  /*2050*/  IADD3 R62, P3, R130, UR4, RZ ;  /* 0x00000004823e7c10 */ /* 0x002fe2000ff7e0ff */
[----:B------:R1:W5:Y:S01]  /*2060*/  LDG.E.U8 R84, desc[UR10][R66.64] ;  /* 0x0000000a42547981 */ /* 0x000362000c1e1100 */
[----:B----4-:R-:W-:-:S02]  /*2070*/  IADD3 R60, P4, R138, UR4, RZ ;  /* 0x000000048a3c7c10 */ /* 0x010fc4000ff9e0ff */
[----:B------:R-:W-:Y:S01]  /*2080*/  IADD3 R72, P2, R131, UR4, RZ ;  /* 0x0000000483487c10 */ /* 0x000fe2000ff5e0ff */
[----:B------:R4:W5:Y:S01]  /*2090*/  LDG.E.U8 R111, desc[UR10][R64.64] ;  /* 0x0000000a406f7981 */ /* 0x000962000c1e1100 */
[----:B------:R-:W-:Y:S02]  /*20a0*/  IADD3.X R63, R133, UR9, RZ, P3, !PT ;  /* 0x00000009853f7c10 */ /* 0x000fe40009ffe4ff */
[----:B------:R-:W-:Y:S02]  /*20b0*/  IADD3.X R61, R137, UR9, RZ, P4, !PT ;  /* 0x00000009893d7c10 */ /* 0x000fe4000a7fe4ff */
[----:B------:R-:W-:Y:S01]  /*20c0*/  IADD3.X R73, R134, UR9, RZ, P2, !PT ;  /* 0x0000000986497c10 */ /* 0x000fe200097fe4ff */
[----:B------:R4:W5:Y:S01]  /*20d0*/  LDG.E.U8 R113, desc[UR10][R62.64] ;  /* 0x0000000a3e717981 */ /* 0x000962000c1e1100 */
[----:B------:R-:W-:Y:S02]  /*20e0*/  IADD3 R70, P3, R140, UR4, RZ ;  /* 0x000000048c467c10 */ /* 0x000fe4000ff7e0ff */
[----:B0-----:R-:W-:Y:S01]  /*20f0*/  IADD3 R68, P4, R142, UR4, RZ ;  /* 0x000000048e447c10 */ /* 0x001fe2000ff9e0ff */
[----:B------:R0:W5:Y:S01]  /*2100*/  LDG.E.U8 R117, desc[UR10][R60.64] ;  /* 0x0000000a3c757981 */ /* 0x000162000c1e1100 */
[----:B-1----:R-:W-:-:S02]  /*2110*/  IADD3 R66, P2, R36, UR4, RZ ;  /* 0x0000000424427c10 */ /* 0x002fc4000ff5e0ff */
[----:B------:R-:W-:Y:S01]  /*2120*/  IADD3.X R71, R139, UR9, RZ, P3, !PT ;  /* 0x000000098b477c10 */ /* 0x000fe20009ffe4ff */
[----:B------:R-:W5:Y:S01]  /*2130*/  LDG.E.U8 R72, desc[UR10][R72.64] ;  /* 0x0000000a48487981 */ /* 0x000f62000c1e1100 */
[----:B------:R-:W-:Y:S02]  /*2140*/  IADD3.X R69, R141, UR9, RZ, P4, !PT ;  /* 0x000000098d457c10 */ /* 0x000fe4000a7fe4ff */
[----:B------:R-:W-:Y:S02]  /*2150*/  IADD3.X R67, R40, UR9, RZ, P2, !PT ;  /* 0x0000000928437c10 */ /* 0x000fe400097fe4ff */
[----:B----4-:R-:W-:Y:S01]  /*2160*/  IADD3 R64, P3, R124, UR4, RZ ;  /* 0x000000047c407c10 */ /* 0x010fe2000ff7e0ff */
[----:B------:R-:W4:Y:S01]  /*2170*/  LDG.E.U8 R71, desc[UR10][R70.64] ;  /* 0x0000000a46477981 */ /* 0x000f22000c1e1100 */
[----:B------:R-:W-:Y:S02]  /*2180*/  IADD3 R62, P4, R136, UR4, RZ ;  /* 0x00000004883e7c10 */ /* 0x000fe4000ff9e0ff */
[----:B0-----:R-:W-:Y:S01]  /*2190*/  IADD3 R60, P2, R144, UR4, RZ ;  /* 0x00000004903c7c10 */ /* 0x001fe2000ff5e0ff */
[----:B------:R-:W4:Y:S01]  /*21a0*/  LDG.E.U8 R68, desc[UR10][R68.64] ;  /* 0x0000000a44447981 */ /* 0x000f22000c1e1100 */
[----:B------:R-:W-:-:S02]  /*21b0*/  IADD3.X R65, R128, UR9, RZ, P3, !PT ;  /* 0x0000000980417c10 */ /* 0x000fc40009ffe4ff */
[----:B------:R-:W-:Y:S01]  /*21c0*/  IADD3.X R63, R135, UR9, RZ, P4, !PT ;  /* 0x00000009873f7c10 */ /* 0x000fe2000a7fe4ff */
[----:B------:R-:W4:Y:S01]  /*21d0*/  LDG.E.U8 R103, desc[UR10][R66.64] ;  /* 0x0000000a42677981 */ /* 0x000f22000c1e1100 */
[----:B------:R-:W-:-:S03]  /*21e0*/  IADD3.X R61, R143, UR9, RZ, P2, !PT ;  /* 0x000000098f3d7c10 */ /* 0x000fc600097fe4ff */
[----:B------:R-:W4:Y:S04]  /*21f0*/  LDG.E.U8 R109, desc[UR10][R64.64] ;  /* 0x0000000a406d7981 */ /* 0x000f28000c1e1100 */
[----:B------:R-:W4:Y:S04]  /*2200*/  LDG.E.U8 R115, desc[UR10][R62.64] ;  /* 0x0000000a3e737981 */ /* 0x000f28000c1e1100 */
[----:B------:R-:W4:Y:S01]  /*2210*/  LDG.E.U8 R119, desc[UR10][R60.64] ;  /* 0x0000000a3c777981 */ /* 0x000f22000c1e1100 */
[----:B------:R-:W-:Y:S06]  /*2220*/  BAR.SYNC.DEFER_BLOCKING 0x0 ;  /* 0x0000000000007b1d */ /* 0x000fec0000010000 */
[----:B--2---:R-:W-:Y:S04]  /*2230*/  STS.U8 [R232+UR7+0x1000], R75 ;  /* 0x0010004be8007988 */ /* 0x004fe80008000007 */
[----:B---3--:R-:W-:Y:S04]  /*2240*/  STS.U8 [R232+UR7+0x1200], R81 ;  /* 0x00120051e8007988 */ /* 0x008fe80008000007 */
[----:B-----5:R-:W-:Y:S04]  /*2250*/  STS.U8 [R232+UR7+0x1400], R87 ;  /* 0x00140057e8007988 */ /* 0x020fe80008000007 */
[----:B------:R-:W-:Y:S04]  /*2260*/  STS.U8 [R232+UR7+0x1600], R93 ;  /* 0x0016005de8007988 */ /* 0x000fe80008000007 */
        /* <DEDUP_REMOVED lines=11> */
[----:B----4-:R-:W-:Y:S04]  /*2320*/  STS.U8 [R226+UR7+0x1e80], R71 ;  /* 0x001e8047e2007988 */ /* 0x010fe80008000007 */
        /* <DEDUP_REMOVED lines=15> */
[----:B------:R-:W-:Y:S01]  /*2420*/  STS.U8 [R224+UR7+0x1f80], R119 ;  /* 0x001f8077e0007988 */ /* 0x000fe20008000007 */
[----:B------:R-:W-:Y:S06]  /*2430*/  BAR.SYNC.DEFER_BLOCKING 0x0 ;  /* 0x0000000000007b1d */ /* 0x000fec0000010000 */
[----:B------:R-:W0:Y:S04]  /*2440*/  LDSM.16.M88.4 R60, [R223+0x1000] ;  /* 0x00100000df3c783b */ /* 0x000e280000000200 */
[----:B------:R-:W1:Y:S04]  /*2450*/  LDSM.16.MT88.4 R64, [R222+UR7] ;  /* 0x00000007de40783b */ /* 0x000e680008004200 */
[----:B------:R-:W2:Y:S04]  /*2460*/  LDSM.16.MT88.4 R68, [R222+UR7+0x400] ;  /* 0x00040007de44783b */ /* 0x000ea80008004200 */
[----:B------:R-:W3:Y:S04]  /*2470*/  LDSM.16.MT88.4 R72, [R221+UR7] ;  /* 0x00000007dd48783b */ /* 0x000ee80008004200 */
[----:B------:R-:W4:Y:S04]  /*2480*/  LDSM.16.MT88.4 R76, [R221+UR7+0x400] ;  /* 0x00040007dd4c783b */ /* 0x000f280008004200 */
[----:B------:R-:W5:Y:S04]  /*2490*/  LDSM.16.M88.4 R80, [R223+0x1800] ;  /* 0x00180000df50783b */ /* 0x000f680000000200 */
[----:B------:R-:W-:Y:S04]  /*24a0*/  LDSM.16.MT88.4 R104, [R222+UR7+0xc00] ;  /* 0x000c0007de68783b */ /* 0x000fe80008004200 */
[----:B------:R-:W-:Y:S04]  /*24b0*/  LDSM.16.MT88.4 R108, [R221+UR7+0x800] ;  /* 0x00080007dd6c783b */ /* 0x000fe80008004200 */
[----:B------:R-:W-:Y:S01]  /*24c0*/  LDSM.16.MT88.4 R112, [R221+UR7+0xc00] ;  /* 0x000c0007dd70783b */ /* 0x000fe20008004200 */
[----:B0-----:R-:W-:-:S02]  /*24d0*/  F2FP.F16.E4M3.UNPACK_B R92, R60 ;  /* 0x0000003cff5c723e */ /* 0x001fc400020006ff */
[----:B------:R-:W-:Y:S01]  /*24e0*/  F2FP.F16.E4M3.UNPACK_B R93, R61 ;  /* 0x0000003dff5d723e */ /* 0x000fe200020006ff */
[----:B-1----:R-:W-:Y:S02]  /*24f0*/  IMAD.MOV.U32 R84, RZ, RZ, R64 ;  /* 0x000000ffff547224 */ /* 0x002fe400078e0040 */
[----:B------:R-:W-:Y:S02]  /*2500*/  IMAD.MOV.U32 R85, RZ, RZ, R66 ;  /* 0x000000ffff557224 */ /* 0x000fe400078e0042 */
[----:B--2---:R-:W-:Y:S02]  /*2510*/  IMAD.MOV.U32 R86, RZ, RZ, R68 ;  /* 0x000000ffff567224 */ /* 0x004fe400078e0044 */
[----:B------:R-:W-:Y:S02]  /*2520*/  IMAD.MOV.U32 R87, RZ, RZ, R70 ;  /* 0x000000ffff577224 */ /* 0x000fe400078e0046 */
[----:B---3--:R-:W-:Y:S02]  /*2530*/  IMAD.MOV.U32 R88, RZ, RZ, R72 ;  /* 0x000000ffff587224 */ /* 0x008fe400078e0048 */
[----:B------:R-:W-:-:S02]  /*2540*/  IMAD.MOV.U32 R89, RZ, RZ, R74 ;  /* 0x000000ffff597224 */ /* 0x000fc400078e004a */
[----:B----4-:R-:W-:Y:S02]  /*2550*/  IMAD.MOV.U32 R90, RZ, RZ, R76 ;  /* 0x000000ffff5a7224 */ /* 0x010fe400078e004c */
[----:B------:R-:W-:Y:S01]  /*2560*/  IMAD.MOV.U32 R91, RZ, RZ, R78 ;  /* 0x000000ffff5b7224 */ /* 0x000fe200078e004e */
[-C--:B------:R-:W-:Y:S01]  /*2570*/  HMMA.16816.F32 R84, R84, R92.reuse, RZ ;  /* 0x0000005c5454723c */ /* 0x080fe200000018ff */
[----:B-----5:R-:W-:Y:S01]  /*2580*/  F2FP.F16.E4M3.UNPACK_B R100, R80 ;  /* 0x00000050ff64723e */ /* 0x020fe200020006ff */
[----:B------:R-:W-:Y:S01]  /*2590*/  IMAD.MOV.U32 R94, RZ, RZ, R68 ;  /* 0x000000ffff5e7224 */ /* 0x000fe200078e0044 */
[----:B------:R-:W-:Y:S01]  /*25a0*/  F2FP.F16.E4M3.UNPACK_B R101, R81 ;  /* 0x00000051ff65723e */ /* 0x000fe200020006ff */
[----:B------:R-:W-:Y:S02]  /*25b0*/  IMAD.MOV.U32 R95, RZ, RZ, R70 ;  /* 0x000000ffff5f7224 */ /* 0x000fe400078e0046 */
[----:B------:R-:W-:Y:S01]  /*25c0*/  HMMA.16816.F32 R88, R88, R92, RZ ;  /* 0x0000005c5858723c */ /* 0x000fe200000018ff */
[----:B------:R-:W-:-:S02]  /*25d0*/  IMAD.MOV.U32 R96, RZ, RZ, R72 ;  /* 0x000000ffff607224 */ /* 0x000fc400078e0048 */
[----:B------:R-:W-:Y:S02]  /*25e0*/  IMAD.MOV.U32 R97, RZ, RZ, R74 ;  /* 0x000000ffff617224 */ /* 0x000fe400078e004a */
[----:B------:R-:W-:Y:S02]  /*25f0*/  IMAD.MOV.U32 R98, RZ, RZ, R76 ;  /* 0x000000ffff627224 */ /* 0x000fe400078e004c */
[----:B------:R-:W-:Y:S02]  /*2600*/  IMAD.MOV.U32 R92, RZ, RZ, R64 ;  /* 0x000000ffff5c7224 */ /* 0x000fe400078e0040 */
[----:B------:R-:W-:Y:S02]  /*2610*/  IMAD.MOV.U32 R93, RZ, RZ, R66 ;  /* 0x000000ffff5d7224 */ /* 0x000fe400078e0042 */
[----:B------:R-:W-:-:S05]  /*2620*/  IMAD.MOV.U32 R99, RZ, RZ, R78 ;  /* 0x000000ffff637224 */ /* 0x000fca00078e004e */
[-C--:B------:R-:W-:Y:S06]  /*2630*/  HMMA.16816.F32 R92, R92, R100.reuse, RZ ;  /* 0x000000645c5c723c */ /* 0x080fec00000018ff */
[----:B------:R-:W-:Y:S01]  /*2640*/  HMMA.16816.F32 R96, R96, R100, RZ ;  /* 0x000000646060723c */ /* 0x000fe200000018ff */
[----:B------:R-:W0:Y:S01]  /*2650*/  LDSM.16.MT88.4 R100, [R222+UR7+0x800] ;  /* 0x00080007de64783b */ /* 0x000e220008004200 */
[----:B------:R-:W-:Y:S01]  /*2660*/  F2FP.F16.E4M3.UNPACK_B R60, R60.H1 ;  /* 0x0000003cff3c723e */ /* 0x000fe200030006ff */
[----:B------:R-:W-:Y:S01]  /*2670*/  IMAD.MOV.U32 R116, RZ, RZ, R65 ;  /* 0x000000ffff747224 */ /* 0x000fe200078e0041 */
[----:B------:R-:W-:Y:S01]  /*2680*/  F2FP.F16.E4M3.UNPACK_B R61, R61.H1 ;  /* 0x0000003dff3d723e */ /* 0x000fe200030006ff */
[----:B------:R-:W-:-:S02]  /*2690*/  IMAD.MOV.U32 R117, RZ, RZ, R67 ;  /* 0x000000ffff757224 */ /* 0x000fc400078e0043 */
[----:B------:R-:W-:Y:S02]  /*26a0*/  IMAD.MOV.U32 R118, RZ, RZ, R69 ;  /* 0x000000ffff767224 */ /* 0x000fe400078e0045 */
[----:B------:R-:W-:Y:S02]  /*26b0*/  IMAD.MOV.U32 R119, RZ, RZ, R71 ;  /* 0x000000ffff777224 */ /* 0x000fe400078e0047 */
[----:B------:R-:W-:Y:S02]  /*26c0*/  IMAD.MOV.U32 R120, RZ, RZ, R73 ;  /* 0x000000ffff787224 */ /* 0x000fe400078e0049 */
[----:B------:R-:W-:Y:S02]  /*26d0*/  IMAD.MOV.U32 R121, RZ, RZ, R75 ;  /* 0x000000ffff797224 */ /* 0x000fe400078e004b */
[----:B------:R-:W-:Y:S02]  /*26e0*/  IMAD.MOV.U32 R122, RZ, RZ, R77 ;  /* 0x000000ffff7a7224 */ /* 0x000fe400078e004d */
[----:B------:R-:W-:Y:S01]  /*26f0*/  IMAD.MOV.U32 R123, RZ, RZ, R79 ;  /* 0x000000ffff7b7224 */ /* 0x000fe200078e004f */
[----:B------:R-:W-:Y:S01]  /*2700*/  HMMA.16816.F32 R84, R116, R60, R84 ;  /* 0x0000003c7454723c */ /* 0x000fe20000001854 */
[----:B------:R-:W-:-:S02]  /*2710*/  IMAD.MOV.U32 R64, RZ, RZ, R65 ;  /* 0x000000ffff407224 */ /* 0x000fc400078e0041 */
[----:B------:R-:W-:Y:S01]  /*2720*/  IMAD.MOV.U32 R65, RZ, RZ, R67 ;  /* 0x000000ffff417224 */ /* 0x000fe200078e0043 */
[----:B------:R-:W-:Y:S01]  /*2730*/  F2FP.F16.E4M3.UNPACK_B R80, R80.H1 ;  /* 0x00000050ff50723e */ /* 0x000fe200030006ff */
[----:B------:R-:W-:Y:S01]  /*2740*/  IMAD.MOV.U32 R66, RZ, RZ, R69 ;  /* 0x000000ffff427224 */ /* 0x000fe200078e0045 */
[----:B------:R-:W-:Y:S01]  /*2750*/  HMMA.16816.F32 R88, R120, R60, R88 ;  /* 0x0000003c7858723c */ /* 0x000fe20000001858 */
[----:B------:R-:W-:Y:S01]  /*2760*/  IMAD.MOV.U32 R67, RZ, RZ, R71 ;  /* 0x000000ffff437224 */ /* 0x000fe200078e0047 */
[----:B------:R-:W-:Y:S01]  /*2770*/  F2FP.F16.E4M3.UNPACK_B R81, R81.H1 ;  /* 0x00000051ff51723e */ /* 0x000fe200030006ff */
[----:B------:R-:W-:Y:S02]  /*2780*/  IMAD.MOV.U32 R68, RZ, RZ, R73 ;  /* 0x000000ffff447224 */ /* 0x000fe400078e0049 */
[----:B------:R-:W-:Y:S02]  /*2790*/  IMAD.MOV.U32 R69, RZ, RZ, R75 ;  /* 0x000000ffff457224 */ /* 0x000fe400078e004b */
[----:B------:R-:W-:-:S02]  /*27a0*/  IMAD.MOV.U32 R70, RZ, RZ, R77 ;  /* 0x000000ffff467224 */ /* 0x000fc400078e004d */
[----:B------:R-:W-:Y:S01]  /*27b0*/  IMAD.MOV.U32 R71, RZ, RZ, R79 ;  /* 0x000000ffff477224 */ /* 0x000fe200078e004f */
[-C--:B------:R-:W-:Y:S06]  /*27c0*/  HMMA.16816.F32 R64, R64, R80.reuse, R92 ;  /* 0x000000504040723c */ /* 0x080fec000000185c */
[----:B------:R-:W-:Y:S01]  /*27d0*/  HMMA.16816.F32 R68, R68, R80, R96 ;  /* 0x000000504444723c */ /* 0x000fe20000001860 */
[----:B------:R-:W-:Y:S01]  /*27e0*/  F2FP.F16.E4M3.UNPACK_B R60, R62 ;  /* 0x0000003eff3c723e */ /* 0x000fe200020006ff */
[----:B0-----:R-:W-:Y:S01]  /*27f0*/  IMAD.MOV.U32 R76, RZ, RZ, R100 ;  /* 0x000000ffff4c7224 */ /* 0x001fe200078e0064 */
[----:B------:R-:W-:Y:S01]  /*2800*/  F2FP.F16.E4M3.UNPACK_B R61, R63 ;  /* 0x0000003fff3d723e */ /* 0x000fe200020006ff */
[----:B------:R-:W-:-:S02]  /*2810*/  IMAD.MOV.U32 R77, RZ, RZ, R102 ;  /* 0x000000ffff4d7224 */ /* 0x000fc400078e0066 */
[----:B------:R-:W-:Y:S02]  /*2820*/  IMAD.MOV.U32 R78, RZ, RZ, R104 ;  /* 0x000000ffff4e7224 */ /* 0x000fe400078e0068 */
[----:B------:R-:W-:Y:S02]  /*2830*/  IMAD.MOV.U32 R79, RZ, RZ, R106 ;  /* 0x000000ffff4f7224 */ /* 0x000fe400078e006a */
[----:B------:R-:W-:Y:S02]  /*2840*/  IMAD.MOV.U32 R72, RZ, RZ, R108 ;  /* 0x000000ffff487224 */ /* 0x000fe400078e006c */
[----:B------:R-:W-:Y:S02]  /*2850*/  IMAD.MOV.U32 R73, RZ, RZ, R110 ;  /* 0x000000ffff497224 */ /* 0x000fe400078e006e */
[----:B------:R-:W-:Y:S02]  /*2860*/  IMAD.MOV.U32 R74, RZ, RZ, R112 ;  /* 0x000000ffff4a7224 */ /* 0x000fe400078e0070 */
[----:B------:R-:W-:Y:S01]  /*2870*/  IMAD.MOV.U32 R75, RZ, RZ, R114 ;  /* 0x000000ffff4b7224 */ /* 0x000fe200078e0072 */
[-C--:B------:R-:W-:Y:S06]  /*2880*/  HMMA.16816.F32 R84, R76, R60.reuse, R84 ;  /* 0x0000003c4c54723c */ /* 0x080fec0000001854 */
[----:B------:R-:W-:Y:S01]  /*2890*/  HMMA.16816.F32 R88, R72, R60, R88 ;  /* 0x0000003c4858723c */ /* 0x000fe20000001858 */
[----:B------:R-:W-:Y:S01]  /*28a0*/  IMAD.MOV.U32 R76, RZ, RZ, R108 ;  /* 0x000000ffff4c7224 */ /* 0x000fe200078e006c */
[----:B------:R-:W-:Y:S01]  /*28b0*/  BAR.SYNC.DEFER_BLOCKING 0x0 ;  /* 0x0000000000007b1d */ /* 0x000fe20000010000 */
[----:B------:R-:W-:-:S02]  /*28c0*/  IMAD.MOV.U32 R77, RZ, RZ, R110 ;  /* 0x000000ffff4d7224 */ /* 0x000fc400078e006e */
[----:B------:R-:W-:Y:S02]  /*28d0*/  IMAD.MOV.U32 R78, RZ, RZ, R112 ;  /* 0x000000ffff4e7224 */ /* 0x000fe400078e0070 */
[----:B------:R-:W-:Y:S01]  /*28e0*/  F2FP.F16.E4M3.UNPACK_B R60, R82 ;  /* 0x00000052ff3c723e */ /* 0x000fe200020006ff */
[----:B------:R-:W-:Y:S01]  /*28f0*/  IMAD.MOV.U32 R79, RZ, RZ, R114 ;  /* 0x000000ffff4f7224 */ /* 0x000fe200078e0072 */
[----:B------:R-:W-:Y:S01]  /*2900*/  F2FP.F16.E4M3.UNPACK_B R61, R83 ;  /* 0x00000053ff3d723e */ /* 0x000fe200020006ff */
[----:B------:R-:W-:Y:S02]  /*2910*/  IMAD.MOV.U32 R72, RZ, RZ, R100 ;  /* 0x000000ffff487224 */ /* 0x000fe400078e0064 */
[----:B------:R-:W-:Y:S02]  /*2920*/  IMAD.MOV.U32 R73, RZ, RZ, R102 ;  /* 0x000000ffff497224 */ /* 0x000fe400078e0066 */
[----:B------:R-:W-:Y:S02]  /*2930*/  IMAD.MOV.U32 R74, RZ, RZ, R104 ;  /* 0x000000ffff4a7224 */ /* 0x000fe400078e0068 */
[----:B------:R-:W-:Y:S01]  /*2940*/  IMAD.MOV.U32 R75, RZ, RZ, R106 ;  /* 0x000000ffff4b7224 */ /* 0x000fe200078e006a */
[----:B------:R-:W-:Y:S01]  /*2950*/  HMMA.16816.F32 R68, R76, R60, R68 ;  /* 0x0000003c4c44723c */ /* 0x000fe20000001844 */
[----:B------:R-:W-:Y:S01]  /*2960*/  F2FP.F16.E4M3.UNPACK_B R80, R62.H1 ;  /* 0x0000003eff50723e */ /* 0x000fe200030006ff */
[----:B------:R-:W-:Y:S01]  /*2970*/  IMAD.MOV.U32 R62, RZ, RZ, R105 ;  /* 0x000000ffff3e7224 */ /* 0x000fe200078e0069 */
[----:B------:R-:W-:-:S03]  /*2980*/  F2FP.F16.E4M3.UNPACK_B R81, R63.H1 ;  /* 0x0000003fff51723e */ /* 0x000fc600030006ff */
[----:B------:R-:W-:Y:S01]  /*2990*/  HMMA.16816.F32 R64, R72, R60, R64 ;  /* 0x0000003c4840723c */ /* 0x000fe20000001840 */
[----:B------:R-:W-:-:S06]  /*29a0*/  IMAD.MOV.U32 R63, RZ, RZ, R107 ;  /* 0x000000ffff3f7224 */ /* 0x000fcc00078e006b */
[----:B------:R-:W-:Y:S02]  /*29b0*/  IMAD.MOV.U32 R60, RZ, RZ, R101 ;  /* 0x000000ffff3c7224 */ /* 0x000fe400078e0065 */
[----:B------:R-:W-:Y:S02]  /*29c0*/  IMAD.MOV.U32 R61, RZ, RZ, R103 ;  /* 0x000000ffff3d7224 */ /* 0x000fe400078e0067 */
[----:B------:R-:W-:Y:S02]  /*29d0*/  IMAD.MOV.U32 R72, RZ, RZ, R109 ;  /* 0x000000ffff487224 */ /* 0x000fe400078e006d */
[----:B------:R-:W-:Y:S02]  /*29e0*/  IMAD.MOV.U32 R73, RZ, RZ, R111 ;  /* 0x000000ffff497224 */ /* 0x000fe400078e006f */
[----:B------:R-:W-:Y:S01]  /*29f0*/  IMAD.MOV.U32 R74, RZ, RZ, R113 ;  /* 0x000000ffff4a7224 */ /* 0x000fe200078e0071 */
[----:B------:R-:W-:Y:S01]  /*2a00*/  HMMA.16816.F32 R84, R60, R80, R84 ;  /* 0x000000503c54723c */ /* 0x000fe20000001854 */
[----:B------:R-:W-:Y:S01]  /*2a10*/  IMAD.MOV.U32 R75, RZ, RZ, R115 ;  /* 0x000000ffff4b7224 */ /* 0x000fe200078e0073 */
[----:B------:R-:W-:-:S02]  /*2a20*/  F2FP.F16.E4M3.UNPACK_B R82, R82.H1 ;  /* 0x00000052ff52723e */ /* 0x000fc400030006ff */
[----:B------:R-:W-:-:S04]  /*2a30*/  F2FP.F16.E4M3.UNPACK_B R83, R83.H1 ;  /* 0x00000053ff53723e */ /* 0x000fc800030006ff */
[C---:B------:R-:W-:Y:S06]  /*2a40*/  HMMA.16816.F32 R88, R72.reuse, R80, R88 ;  /* 0x000000504858723c */ /* 0x040fec0000001858 */
[-C--:B------:R-:W-:Y:S06]  /*2a50*/  HMMA.16816.F32 R68, R72, R82.reuse, R68 ;  /* 0x000000524844723c */ /* 0x080fec0000001844 */
[----:B------:R-:W-:Y:S07]  /*2a60*/  HMMA.16816.F32 R60, R60, R82, R64 ;  /* 0x000000523c3c723c */ /* 0x000fee0000001840 */
[----:B------:R-:W-:Y:S01]  /*2a70*/  FMUL R66, R86, UR12 ;  /* 0x0000000c56427c20 */ /* 0x000fe20008400000 */
[----:B------:R-:W-:Y:S01]  /*2a80*/  FMUL R67, R87, UR12 ;  /* 0x0000000c57437c20 */ /* 0x000fe20008400000 */
[----:B------:R-:W-:Y:S01]  /*2a90*/  FMUL R64, R84, UR12 ;  /* 0x0000000c54407c20 */ /* 0x000fe20008400000 */
[----:B------:R-:W-:-:S03]  /*2aa0*/  FMUL R65, R85, UR12 ;  /* 0x0000000c55417c20 */ /* 0x000fc60008400000 */
[----:B------:R-:W-:Y:S01]  /*2ab0*/  FMNMX R76, R66, R67, !PT ;  /* 0x00000043424c7209 */ /* 0x000fe20007800000 */
[----:B------:R-:W-:Y:S01]  /*2ac0*/  FMUL R66, R88, UR12 ;  /* 0x0000000c58427c20 */ /* 0x000fe20008400000 */
[----:B------:R-:W-:Y:S01]  /*2ad0*/  FMUL R67, R89, UR12 ;  /* 0x0000000c59437c20 */ /* 0x000fe20008400000 */
[----:B------:R-:W-:Y:S01]  /*2ae0*/  FMUL R72, R90, UR12 ;  /* 0x0000000c5a487c20 */ /* 0x000fe20008400000 */
[----:B------:R-:W-:Y:S01]  /*2af0*/  FMUL R73, R91, UR12 ;  /* 0x0000000c5b497c20 */ /* 0x000fe20008400000 */
[----:B------:R-:W-:Y:S02]  /*2b00*/  FMUL R74, R68, UR12 ;  /* 0x0000000c444a7c20 */ /* 0x000fe40008400000 */
[----:B------:R-:W-:Y:S02]  /*2b10*/  FMNMX R67, R66, R67, !PT ;  /* 0x0000004342437209 */ /* 0x000fe40007800000 */
[----:B------:R-:W-:Y:S02]  /*2b20*/  FMNMX R75, R64, R65, !PT ;  /* 0x00000041404b7209 */ /* 0x000fe40007800000 */
[----:B------:R-:W-:Y:S01]  /*2b30*/  FMUL R64, R60, UR12 ;  /* 0x0000000c3c407c20 */ /* 0x000fe20008400000 */
[----:B------:R-:W-:Y:S01]  /*2b40*/  FMUL R65, R62, UR12 ;  /* 0x0000000c3e417c20 */ /* 0x000fe20008400000 */
[----:B------:R-:W-:-:S02]  /*2b50*/  FMNMX R78, R72, R73, !PT ;  /* 0x00000049484e7209 */ /* 0x000fc40007800000 */
[----:B------:R-:W-:Y:S01]  /*2b60*/  FMNMX R73, R74, R67, !PT ;  /* 0x000000434a497209 */ /* 0x000fe20007800000 */
[----:B------:R-:W-:Y:S01]  /*2b70*/  FMUL R67, R70, UR12 ;  /* 0x0000000c46437c20 */ /* 0x000fe20008400000 */
[----:B------:R-:W-:Y:S01]  /*2b80*/  FMNMX R75, R64, R75, !PT ;  /* 0x0000004b404b7209 */ /* 0x000fe20007800000 */
[----:B------:R-:W-:Y:S01]  /*2b90*/  FMUL R64, R61, UR12 ;  /* 0x0000000c3d407c20 */ /* 0x000fe20008400000 */
[----:B------:R-:W-:Y:S01]  /*2ba0*/  FMNMX R76, R65, R76, !PT ;  /* 0x0000004c414c7209 */ /* 0x000fe20007800000 */
[----:B------:R-:W-:Y:S01]  /*2bb0*/  FMUL R65, R63, UR12 ;  /* 0x0000000c3f417c20 */ /* 0x000fe20008400000 */
[----:B------:R-:W-:Y:S01]  /*2bc0*/  FMUL R66, R69, UR12 ;  /* 0x0000000c45427c20 */ /* 0x000fe20008400000 */
[----:B------:R-:W-:Y:S01]  /*2bd0*/  FMUL R72, R71, UR12 ;  /* 0x0000000c47487c20 */ /* 0x000fe20008400000 */
[----:B------:R-:W-:Y:S02]  /*2be0*/  FMNMX R67, R67, R78, !PT ;  /* 0x0000004e43437209 */ /* 0x000fe40007800000 */
[----:B------:R-:W-:-:S02]  /*2bf0*/  FMNMX R64, R64, R75, !PT ;  /* 0x0000004b40407209 */ /* 0x000fc40007800000 */
[----:B------:R-:W-:Y:S02]  /*2c00*/  FMNMX R65, R65, R76, !PT ;  /* 0x0000004c41417209 */ /* 0x000fe40007800000 */
[----:B------:R-:W-:Y:S02]  /*2c10*/  FMNMX R66, R66, R73, !PT ;  /* 0x0000004942427209 */ /* 0x000fe40007800000 */
[----:B------:R-:W-:Y:S01]  /*2c20*/  FMNMX R67, R72, R67, !PT ;  /* 0x0000004348437209 */ /* 0x000fe20007800000 */
[----:B------:R-:W0:Y:S04]  /*2c30*/  SHFL.BFLY PT, R73, R64, 0x2, 0x1f ;  /* 0x0c401f0040497f89 */ /* 0x000e2800000e0000 */
[----:B------:R-:W1:Y:S04]  /*2c40*/  SHFL.BFLY PT, R72, R65, 0x2, 0x1f ;  /* 0x0c401f0041487f89 */ /* 0x000e6800000e0000 */
[----:B------:R-:W2:Y:S04]  /*2c50*/  SHFL.BFLY PT, R77, R66, 0x2, 0x1f ;  /* 0x0c401f00424d7f89 */ /* 0x000ea800000e0000 */
[----:B------:R-:W3:Y:S01]  /*2c60*/  SHFL.BFLY PT, R74, R67, 0x2, 0x1f ;  /* 0x0c401f00434a7f89 */ /* 0x000ee200000e0000 */
[----:B0-----:R-:W-:-:S02]  /*2c70*/  FMNMX R73, R64, R73, !PT ;  /* 0x0000004940497209 */ /* 0x001fc40007800000 */
[----:B-1----:R-:W-:Y:S02]  /*2c80*/  FMNMX R75, R65, R72, !PT ;  /* 0x00000048414b7209 */ /* 0x002fe40007800000 */
[----:B--2---:R-:W-:Y:S02]  /*2c90*/  FMNMX R77, R66, R77, !PT ;  /* 0x0000004d424d7209 */ /* 0x004fe40007800000 */
[----:B---3--:R-:W-:Y:S01]  /*2ca0*/  FMNMX R78, R67, R74, !PT ;  /* 0x0000004a434e7209 */ /* 0x008fe20007800000 */
        /* <DEDUP_REMOVED lines=8> */
[----:B------:R-:W-:Y:S04]  /*2d30*/  @!P1 STS [R219+0x1000], R72 ;  /* 0x00100048db009388 */ /* 0x000fe80000000800 */
[----:B------:R-:W-:Y:S04]  /*2d40*/  @!P1 STS [R219+0x1080], R64 ;  /* 0x00108040db009388 */ /* 0x000fe80000000800 */
[----:B------:R-:W-:Y:S04]  /*2d50*/  @!P1 STS [R219+0x1100], R76 ;  /* 0x0011004cdb009388 */ /* 0x000fe80000000800 */
[----:B------:R-:W-:Y:S01]  /*2d60*/  @!P1 STS [R219+0x1180], R66 ;  /* 0x00118042db009388 */ /* 0x000fe20000000800 */
[----:B------:R-:W-:Y:S01]  /*2d70*/  LEA R74, R232, UR7, 0x2 ;  /* 0x00000007e84a7c11 */ /* 0x000fe2000f8e10ff */
[----:B------:R-:W-:Y:S06]  /*2d80*/  BAR.SYNC.DEFER_BLOCKING 0x0 ;  /* 0x0000000000007b1d */ /* 0x000fec0000010000 */
[----:B------:R-:W0:Y:S04]  /*2d90*/  LDS R65, [R74+0x1000] ;  /* 0x001000004a417984 */ /* 0x000e280000000800 */
[----:B0-----:R-:W0:Y:S02]  /*2da0*/  SHFL.BFLY PT, R78, R65, 0x2, 0x1f ;  /* 0x0c401f00414e7f89 */ /* 0x001e2400000e0000 */
[----:B0-----:R-:W-:-:S05]  /*2db0*/  FMNMX R78, R65, R78, !PT ;  /* 0x0000004e414e7209 */ /* 0x001fca0007800000 */
[----:B------:R-:W0:Y:S02]  /*2dc0*/  SHFL.BFLY PT, R67, R78, 0x1, 0x1f ;  /* 0x0c201f004e437f89 */ /* 0x000e2400000e0000 */
[----:B0-----:R-:W-:-:S05]  /*2dd0*/  FMNMX R67, R78, R67, !PT ;  /* 0x000000434e437209 */ /* 0x001fca0007800000 */
[----:B------:R-:W-:Y:S01]  /*2de0*/  @!P1 STS [R74+0x1000], R67 ;  /* 0x001000434a009388 */ /* 0x000fe20000000800 */
[----:B------:R-:W-:Y:S06]  /*2df0*/  BAR.SYNC.DEFER_BLOCKING 0x0 ;  /* 0x0000000000007b1d */ /* 0x000fec0000010000 */
[----:B------:R-:W0:Y:S04]  /*2e00*/  LDS R108, [R220+0x1000] ;  /* 0x00100000dc6c7984 */ /* 0x000e280000000800 */
[----:B------:R-:W1:Y:S04]  /*2e10*/  LDS R109, [R220+0x1080] ;  /* 0x00108000dc6d7984 */ /* 0x000e680000000800 */
[----:B------:R-:W2:Y:S04]  /*2e20*/  LDS R111, [R220+0x1100] ;  /* 0x00110000dc6f7984 */ /* 0x000ea80000000800 */
[----:B------:R-:W3:Y:S01]  /*2e30*/  LDS R110, [R220+0x1180] ;  /* 0x00118000dc6e7984 */ /* 0x000ee20000000800 */
[----:B0-----:R-:W-:-:S02]  /*2e40*/  FMNMX R108, R108, R235, !PT ;  /* 0x000000eb6c6c7209 */ /* 0x001fc40007800000 */
[----:B-1----:R-:W-:Y:S02]  /*2e50*/  FMNMX R109, R109, R236, !PT ;  /* 0x000000ec6d6d7209 */ /* 0x002fe40007800000 */
[----:B--2---:R-:W-:Y:S02]  /*2e60*/  FMNMX R111, R111, R234, !PT ;  /* 0x000000ea6f6f7209 */ /* 0x004fe40007800000 */
[----:B---3--:R-:W-:Y:S01]  /*2e70*/  FMNMX R110, R110, R233, !PT ;  /* 0x000000e96e6e7209 */ /* 0x008fe20007800000 */
[--C-:B------:R-:W-:Y:S01]  /*2e80*/  FFMA R84, R84, UR12, -R108.reuse ;  /* 0x0000000c54547c23 */ /* 0x100fe2000800086c */
[----:B------:R-:W-:Y:S01]  /*2e90*/  FFMA R85, R85, UR12, -R108 ;  /* 0x0000000c55557c23 */ /* 0x000fe2000800086c */
[--C-:B------:R-:W-:Y:S01]  /*2ea0*/  FFMA R86, R86, UR12, -R109.reuse ;  /* 0x0000000c56567c23 */ /* 0x100fe2000800086d */
[----:B------:R-:W-:Y:S01]  /*2eb0*/  FFMA R87, R87, UR12, -R109 ;  /* 0x0000000c57577c23 */ /* 0x000fe2000800086d */
[--C-:B------:R-:W-:Y:S01]  /*2ec0*/  FFMA R88, R88, UR12, -R111.reuse ;  /* 0x0000000c58587c23 */ /* 0x100fe2000800086f */
[----:B------:R-:W-:Y:S01]  /*2ed0*/  FFMA R89, R89, UR12, -R111 ;  /* 0x0000000c59597c23 */ /* 0x000fe2000800086f */
[--C-:B------:R-:W-:Y:S01]  /*2ee0*/  FFMA R90, R90, UR12, -R110.reuse ;  /* 0x0000000c5a5a7c23 */ /* 0x100fe2000800086e */
[----:B------:R-:W-:Y:S01]  /*2ef0*/  FFMA R91, R91, UR12, -R110 ;  /* 0x0000000c5b5b7c23 */ /* 0x000fe2000800086e */
[----:B------:R-:W-:Y:S01]  /*2f00*/  FMUL R76, R84, 1.4426950216293334961 ;  /* 0x3fb8aa3b544c7820 */ /* 0x000fe20000400000 */
[----:B------:R-:W-:Y:S01]  /*2f10*/  FMUL R77, R85, 1.4426950216293334961 ;  /* 0x3fb8aa3b554d7820 */ /* 0x000fe20000400000 */
[----:B------:R-:W-:Y:S01]  /*2f20*/  FMUL R80, R86, 1.4426950216293334961 ;  /* 0x3fb8aa3b56507820 */ /* 0x000fe20000400000 */
[----:B------:R-:W-:Y:S01]  /*2f30*/  FMUL R81, R87, 1.4426950216293334961 ;  /* 0x3fb8aa3b57517820 */ /* 0x000fe20000400000 */
[----:B------:R-:W-:Y:S01]  /*2f40*/  FMUL R84, R88, 1.4426950216293334961 ;  /* 0x3fb8aa3b58547820 */ /* 0x000fe20000400000 */
[----:B------:R-:W-:Y:S01]  /*2f50*/  FMUL R85, R89, 1.4426950216293334961 ;  /* 0x3fb8aa3b59557820 */ /* 0x000fe20000400000 */
[----:B------:R-:W-:Y:S01]  /*2f60*/  FMUL R90, R90, 1.4426950216293334961 ;  /* 0x3fb8aa3b5a5a7820 */ /* 0x000fe20000400000 */
[----:B------:R-:W-:Y:S01]  /*2f70*/  FFMA R60, R60, UR12, -R108 ;  /* 0x0000000c3c3c7c23 */ /* 0x000fe2000800086c */
[----:B------:R-:W-:Y:S01]  /*2f80*/  FFMA R62, R62, UR12, -R109 ;  /* 0x0000000c3e3e7c23 */ /* 0x000fe2000800086d */
[----:B------:R-:W-:Y:S01]  /*2f90*/  FFMA R68, R68, UR12, -R111 ;  /* 0x0000000c44447c23 */ /* 0x000fe2000800086f */
[----:B------:R-:W-:Y:S01]  /*2fa0*/  FMUL R91, R91, 1.4426950216293334961 ;  /* 0x3fb8aa3b5b5b7820 */ /* 0x000fe20000400000 */
[----:B------:R-:W-:Y:S01]  /*2fb0*/  FFMA R70, R70, UR12, -R110 ;  /* 0x0000000c46467c23 */ /* 0x000fe2000800086e */
[----:B------:R-:W-:Y:S01]  /*2fc0*/  MUFU.EX2 R76, R76 ;  /* 0x0000004c004c7308 */ /* 0x000fe20000000800 */
[----:B------:R-:W-:Y:S01]  /*2fd0*/  FMUL R60, R60, 1.4426950216293334961 ;  /* 0x3fb8aa3b3c3c7820 */ /* 0x000fe20000400000 */
[----:B------:R-:W-:Y:S01]  /*2fe0*/  FFMA R61, R61, UR12, -R108 ;  /* 0x0000000c3d3d7c23 */ /* 0x000fe2000800086c */
[----:B------:R-:W-:Y:S01]  /*2ff0*/  FFMA R63, R63, UR12, -R109 ;  /* 0x0000000c3f3f7c23 */ /* 0x000fe2000800086d */
[----:B------:R-:W-:Y:S01]  /*3000*/  FMUL R62, R62, 1.4426950216293334961 ;  /* 0x3fb8aa3b3e3e7820 */ /* 0x000fe20000400000 */
[----:B------:R-:W-:Y:S01]  /*3010*/  FMUL R68, R68, 1.4426950216293334961 ;  /* 0x3fb8aa3b44447820 */ /* 0x000fe20000400000 */
[----:B------:R-:W-:Y:S01]  /*3020*/  FFMA R69, R69, UR12, -R111 ;  /* 0x0000000c45457c23 */ /* 0x000fe2000800086f */
[----:B------:R-:W-:Y:S01]  /*3030*/  FMUL R70, R70, 1.4426950216293334961 ;  /* 0x3fb8aa3b46467820 */ /* 0x000fe20000400000 */
[----:B------:R-:W0:Y:S01]  /*3040*/  MUFU.EX2 R77, R77 ;  /* 0x0000004d004d7308 */ /* 0x000e220000000800 */
[----:B------:R-:W-:Y:S01]  /*3050*/  FFMA R71, R71, UR12, -R110 ;  /* 0x0000000c47477c23 */ /* 0x000fe2000800086e */
[----:B------:R-:W-:Y:S01]  /*3060*/  FMUL R61, R61, 1.4426950216293334961 ;  /* 0x3fb8aa3b3d3d7820 */ /* 0x000fe20000400000 */
[----:B------:R-:W-:Y:S01]  /*3070*/  FMUL R63, R63, 1.4426950216293334961 ;  /* 0x3fb8aa3b3f3f7820 */ /* 0x000fe20000400000 */
[----:B------:R-:W-:-:S04]  /*3080*/  FMUL R69, R69, 1.4426950216293334961 ;  /* 0x3fb8aa3b45457820 */ /* 0x000fc80000400000 */
[----:B------:R-:W-:Y:S01]  /*3090*/  MUFU.EX2 R80, R80 ;  /* 0x0000005000507308 */ /* 0x000fe20000000800 */
[----:B------:R-:W-:-:S07]  /*30a0*/  FMUL R71, R71, 1.4426950216293334961 ;  /* 0x3fb8aa3b47477820 */ /* 0x000fce0000400000 */
[----:B------:R-:W1:Y:S08]  /*30b0*/  MUFU.EX2 R81, R81 ;  /* 0x0000005100517308 */ /* 0x000e700000000800 */
[----:B------:R-:W-:Y:S08]  /*30c0*/  MUFU.EX2 R84, R84 ;  /* 0x0000005400547308 */ /* 0x000ff00000000800 */
[----:B------:R-:W2:Y:S08]  /*30d0*/  MUFU.EX2 R85, R85 ;  /* 0x0000005500557308 */ /* 0x000eb00000000800 */
[----:B------:R-:W-:Y:S08]  /*30e0*/  MUFU.EX2 R90, R90 ;  /* 0x0000005a005a7308 */ /* 0x000ff00000000800 */
[----:B------:R-:W3:Y:S08]  /*30f0*/  MUFU.EX2 R99, R91 ;  /* 0x0000005b00637308 */ /* 0x000ef00000000800 */
[----:B------:R-:W4:Y:S08]  /*3100*/  MUFU.EX2 R78, R60 ;  /* 0x0000003c004e7308 */ /* 0x000f300000000800 */
[----:B------:R-:W5:Y:S08]  /*3110*/  MUFU.EX2 R82, R62 ;  /* 0x0000003e00527308 */ /* 0x000f700000000800 */
[----:B------:R-:W5:Y:S08]  /*3120*/  MUFU.EX2 R86, R68 ;  /* 0x0000004400567308 */ /* 0x000f700000000800 */
[----:B------:R-:W5:Y:S08]  /*3130*/  MUFU.EX2 R101, R70 ;  /* 0x0000004600657308 */ /* 0x000f700000000800 */
[----:B------:R0:W5:Y:S08]  /*3140*/  MUFU.EX2 R79, R61 ;  /* 0x0000003d004f7308 */ /* 0x0001700000000800 */
[----:B------:R1:W5:Y:S08]  /*3150*/  MUFU.EX2 R83, R63 ;  /* 0x0000003f00537308 */ /* 0x0003700000000800 */
[----:B------:R-:W5:Y:S08]  /*3160*/  MUFU.EX2 R97, R69 ;  /* 0x0000004500617308 */ /* 0x000f700000000800 */
[----:B------:R-:W5:Y:S01]  /*3170*/  MUFU.EX2 R94, R71 ;  /* 0x00000047005e7308 */ /* 0x000f620000000800 */
[----:B0-----:R-:W-:Y:S01]  /*3180*/  FADD R61, R76, R77 ;  /* 0x0000004d4c3d7221 */ /* 0x001fe20000000000 */
[----:B-1----:R-:W-:Y:S01]  /*3190*/  FADD R63, R80, R81 ;  /* 0x00000051503f7221 */ /* 0x002fe20000000000 */
[----:B--2---:R-:W-:Y:S01]  /*31a0*/  FADD R65, R84, R85 ;  /* 0x0000005554417221 */ /* 0x004fe20000000000 */
[----:B---3--:R-:W-:Y:S01]  /*31b0*/  FADD R64, R90, R99 ;  /* 0x000000635a407221 */ /* 0x008fe20000000000 */
[----:B----4-:R-:W-:Y:S01]  /*31c0*/  FADD R60, R78, R61 ;  /* 0x0000003d4e3c7221 */ /* 0x010fe20000000000 */
[----:B-----5:R-:W-:Y:S01]  /*31d0*/  FADD R62, R82, R63 ;  /* 0x0000003f523e7221 */ /* 0x020fe20000000000 */
[----:B------:R-:W-:Y:S01]  /*31e0*/  FADD R66, R86, R65 ;  /* 0x0000004156427221 */ /* 0x000fe20000000000 */
[----:B------:R-:W-:Y:S01]  /*31f0*/  FADD R61, R101, R64 ;  /* 0x00000040653d7221 */ /* 0x000fe20000000000 */
[----:B------:R-:W-:Y:S01]  /*3200*/  FADD R60, R79, R60 ;  /* 0x0000003c4f3c7221 */ /* 0x000fe20000000000 */
[----:B------:R-:W-:Y:S01]  /*3210*/  FADD R62, R83, R62 ;  /* 0x0000003e533e7221 */ /* 0x000fe20000000000 */
[----:B------:R-:W-:Y:S01]  /*3220*/  FADD R66, R97, R66 ;  /* 0x0000004261427221 */ /* 0x000fe20000000000 */
[----:B------:R-:W-:-:S02]  /*3230*/  FADD R61, R94, R61 ;  /* 0x0000003d5e3d7221 */ /* 0x000fc40000000000 */
[----:B------:R-:W0:Y:S04]  /*3240*/  SHFL.BFLY PT, R63, R60, 0x2, 0x1f ;  /* 0x0c401f003c3f7f89 */ /* 0x000e2800000e0000 */
[----:B------:R-:W1:Y:S04]  /*3250*/  SHFL.BFLY PT, R65, R62, 0x2, 0x1f ;  /* 0x0c401f003e417f89 */ /* 0x000e6800000e0000 */
[----:B------:R-:W2:Y:S04]  /*3260*/  SHFL.BFLY PT, R67, R66, 0x2, 0x1f ;  /* 0x0c401f0042437f89 */ /* 0x000ea800000e0000 */
[----:B------:R-:W3:Y:S01]  /*3270*/  SHFL.BFLY PT, R64, R61, 0x2, 0x1f ;  /* 0x0c401f003d407f89 */ /* 0x000ee200000e0000 */
[----:B0-----:R-:W-:Y:S01]  /*3280*/  FADD R63, R60, R63 ;  /* 0x0000003f3c3f7221 */ /* 0x001fe20000000000 */
[----:B-1----:R-:W-:Y:S01]  /*3290*/  FADD R65, R62, R65 ;  /* 0x000000413e417221 */ /* 0x002fe20000000000 */
[----:B--2---:R-:W-:Y:S01]  /*32a0*/  FADD R67, R66, R67 ;  /* 0x0000004342437221 */ /* 0x004fe20000000000 */
[----:B---3--:R-:W-:-:S03]  /*32b0*/  FADD R69, R61, R64 ;  /* 0x000000403d457221 */ /* 0x008fc60000000000 */
[----:B------:R-:W0:Y:S04]  /*32c0*/  SHFL.BFLY PT, R68, R65, 0x1, 0x1f ;  /* 0x0c201f0041447f89 */ /* 0x000e2800000e0000 */
[----:B------:R-:W1:Y:S04]  /*32d0*/  SHFL.BFLY PT, R64, R63, 0x1, 0x1f ;  /* 0x0c201f003f407f89 */ /* 0x000e6800000e0000 */
[----:B------:R-:W2:Y:S04]  /*32e0*/  SHFL.BFLY PT, R70, R67, 0x1, 0x1f ;  /* 0x0c201f0043467f89 */ /* 0x000ea800000e0000 */
[----:B------:R-:W3:Y:S01]  /*32f0*/  SHFL.BFLY PT, R60, R69, 0x1, 0x1f ;  /* 0x0c201f00453c7f89 */ /* 0x000ee200000e0000 */
[----:B0-----:R-:W-:Y:S01]  /*3300*/  FADD R68, R65, R68 ;  /* 0x0000004441447221 */ /* 0x001fe20000000000 */
[----:B------:R-:W-:Y:S01]  /*3310*/  BAR.SYNC.DEFER_BLOCKING 0x0 ;  /* 0x0000000000007b1d */ /* 0x000fe20000010000 */
[----:B-1----:R-:W-:Y:S01]  /*3320*/  FADD R64, R63, R64 ;  /* 0x000000403f407221 */ /* 0x002fe20000000000 */
[----:B--2---:R-:W-:Y:S01]  /*3330*/  FADD R66, R67, R70 ;  /* 0x0000004643427221 */ /* 0x004fe20000000000 */
[----:B---3--:R-:W-:-:S03]  /*3340*/  FADD R88, R69, R60 ;  /* 0x0000003c45587221 */ /* 0x008fc60000000000 */
[----:B------:R-:W-:Y:S04]  /*3350*/  @!P1 STS [R219+0x1000], R64 ;  /* 0x00100040db009388 */ /* 0x000fe80000000800 */
[----:B------:R-:W-:Y:S04]  /*3360*/  @!P1 STS [R219+0x1080], R68 ;  /* 0x00108044db009388 */ /* 0x000fe80000000800 */
[----:B------:R-:W-:Y:S04]  /*3370*/  @!P1 STS [R219+0x1100], R66 ;  /* 0x00110042db009388 */ /* 0x000fe80000000800 */
[----:B------:R-:W-:Y:S01]  /*3380*/  @!P1 STS [R219+0x1180], R88 ;  /* 0x00118058db009388 */ /* 0x000fe20000000800 */
[----:B------:R-:W-:Y:S06]  /*3390*/  BAR.SYNC.DEFER_BLOCKING 0x0 ;  /* 0x0000000000007b1d */ /* 0x000fec0000010000 */
[----:B------:R-:W0:Y:S04]  /*33a0*/  LDS R60, [R74+0x1000] ;  /* 0x001000004a3c7984 */ /* 0x000e280000000800 */
[----:B0-----:R-:W0:Y:S02]  /*33b0*/  SHFL.BFLY PT, R61, R60, 0x2, 0x1f ;  /* 0x0c401f003c3d7f89 */ /* 0x001e2400000e0000 */
[----:B0-----:R-:W-:-:S05]  /*33c0*/  FADD R61, R60, R61 ;  /* 0x0000003d3c3d7221 */ /* 0x001fca0000000000 */
[----:B------:R-:W0:Y:S01]  /*33d0*/  SHFL.BFLY PT, R62, R61, 0x1, 0x1f ;  /* 0x0c201f003d3e7f89 */ /* 0x000e2200000e0000 */
[----:B------:R-:W-:Y:S02]  /*33e0*/  USHF.R.S32.HI UR9, URZ, 0x1f, UR5 ;  /* 0x0000001f3f097899 */ /* 0x000fe40008011405 */
[----:B------:R-:W-:Y:S02]  /*33f0*/  IADD3 R72, P2, R146, UR5, RZ ;  /* 0x0000000592487c10 */ /* 0x000fe4000ff5e0ff */
[----:B------:R-:W-:Y:S01]  /*3400*/  IADD3 R70, P3, R148, UR5, RZ ;  /* 0x0000000594467c10 */ /* 0x000fe2000ff7e0ff */
[----:B0-----:R-:W-:-:S05]  /*3410*/  FADD R63, R61, R62 ;  /* 0x0000003e3d3f7221 */ /* 0x001fca0000000000 */
[----:B------:R0:W-:Y:S01]  /*3420*/  @!P1 STS [R74+0x1000], R63 ;  /* 0x0010003f4a009388 */ /* 0x0001e20000000800 */
[----:B------:R-:W-:Y:S01]  /*3430*/  BAR.SYNC.DEFER_BLOCKING 0x0 ;  /* 0x0000000000007b1d */ /* 0x000fe20000010000 */
[----:B------:R-:W-:Y:S02]  /*3440*/  IADD3.X R73, R145, UR9, RZ, P2, !PT ;  /* 0x0000000991497c10 */ /* 0x000fe400097fe4ff */
[----:B------:R-:W-:Y:S02]  /*3450*/  IADD3.X R71, R147, UR9, RZ, P3, !PT ;  /* 0x0000000993477c10 */ /* 0x000fe40009ffe4ff */
[----:B------:R-:W-:Y:S02]  /*3460*/  IADD3 R68, P2, R150, UR5, RZ ;  /* 0x0000000596447c10 */ /* 0x000fe4000ff5e0ff */
[----:B------:R-:W-:Y:S02]  /*3470*/  IADD3 R66, P3, R152, UR5, RZ ;  /* 0x0000000598427c10 */ /* 0x000fe4000ff7e0ff */
[----:B------:R-:W-:-:S02]  /*3480*/  IADD3.X R69, R149, UR9, RZ, P2, !PT ;  /* 0x0000000995457c10 */ /* 0x000fc400097fe4ff */
[----:B------:R-:W-:Y:S02]  /*3490*/  IADD3.X R67, R151, UR9, RZ, P3, !PT ;  /* 0x0000000997437c10 */ /* 0x000fe40009ffe4ff */
[----:B------:R-:W-:Y:S02]  /*34a0*/  IADD3 R64, P2, R154, UR5, RZ ;  /* 0x000000059a407c10 */ /* 0x000fe4000ff5e0ff */
[----:B------:R-:W-:Y:S02]  /*34b0*/  IADD3 R62, P3, R156, UR5, RZ ;  /* 0x000000059c3e7c10 */ /* 0x000fe4000ff7e0ff */
[----:B------:R-:W-:Y:S02]  /*34c0*/  IADD3.X R65, R153, UR9, RZ, P2, !PT ;  /* 0x0000000999417c10 */ /* 0x000fe400097fe4ff */
[----:B0-----:R-:W-:Y:S02]  /*34d0*/  IADD3.X R63, R155, UR9, RZ, P3, !PT ;  /* 0x000000099b3f7c10 */ /* 0x001fe40009ffe4ff */
[----:B------:R-:W-:Y:S01]  /*34e0*/  IADD3 R60, P2, R158, UR5, RZ ;  /* 0x000000059e3c7c10 */ /* 0x000fe2000ff5e0ff */
[----:B------:R0:W2:Y:S03]  /*34f0*/  LDG.E.U8 R87, desc[UR10][R72.64] ;  /* 0x0000000a48577981 */ /* 0x0000a6000c1e1100 */
[----:B------:R-:W-:Y:S01]  /*3500*/  IADD3.X R61, R157, UR9, RZ, P2, !PT ;  /* 0x000000099d3d7c10 */ /* 0x000fe200097fe4ff */
[----:B------:R1:W3:Y:S04]  /*3510*/  LDG.E.U8 R89, desc[UR10][R70.64] ;  /* 0x0000000a46597981 */ /* 0x0002e8000c1e1100 */
[----:B------:R4:W5:Y:S01]  /*3520*/  LDG.E.U8 R88, desc[UR10][R68.64] ;  /* 0x0000000a44587981 */ /* 0x000962000c1e1100 */
[----:B0-----:R-:W-:-:S03]  /*3530*/  IADD3 R72, P3, R172, UR5, RZ ;  /* 0x00000005ac487c10 */ /* 0x001fc6000ff7e0ff */
[----:B------:R0:W5:Y:S01]  /*3540*/  LDG.E.U8 R91, desc[UR10][R66.64] ;  /* 0x0000000a425b7981 */ /* 0x000162000c1e1100 */
[----:B------:R-:W-:Y:S02]  /*3550*/  IADD3.X R73, R171, UR9, RZ, P3, !PT ;  /* 0x00000009ab497c10 */ /* 0x000fe40009ffe4ff */
[----:B-1----:R-:W-:Y:S01]  /*3560*/  IADD3 R70, P2, R174, UR5, RZ ;  /* 0x00000005ae467c10 */ /* 0x002fe2000ff5e0ff */
[----:B------:R1:W3:Y:S01]  /*3570*/  LDG.E.U8 R93, desc[UR10][R64.64] ;  /* 0x0000000a405d7981 */ /* 0x0002e2000c1e1100 */
[----:B----4-:R-:W-:Y:S02]  /*3580*/  IADD3 R68, P3, R176, UR5, RZ ;  /* 0x00000005b0447c10 */ /* 0x010fe4000ff7e0ff */
        /* <DEDUP_REMOVED lines=11> */
[----:B0-----:R-:W-:Y:S02]  /*3640*/  IADD3 R60, P3, R184, UR5, RZ ;  /* 0x00000005b83c7c10 */ /* 0x001fe4000ff7e0ff */
[----:B------:R-:W-:Y:S01]  /*3650*/  IADD3.X R63, R181, UR9, RZ, P2, !PT ;  /* 0x00000009b53f7c10 */ /* 0x000fe200097fe4ff */
[----:B------:R0:W5:Y:S01]  /*3660*/  LDG.E.U8 R105, desc[UR10][R68.64] ;  /* 0x0000000a44697981 */ /* 0x000162000c1e1100 */
[----:B------:R-:W-:-:S02]  /*3670*/  IADD3.X R61, R183, UR9, RZ, P3, !PT ;  /* 0x00000009b73d7c10 */ /* 0x000fc40009ffe4ff */
[----:B-1----:R-:W-:Y:S01]  /*3680*/  IADD3 R72, P2, R186, UR5, RZ ;  /* 0x00000005ba487c10 */ /* 0x002fe2000ff5e0ff */
[----:B------:R1:W5:Y:S01]  /*3690*/  LDG.E.U8 R107, desc[UR10][R66.64] ;  /* 0x0000000a426b7981 */ /* 0x000362000c1e1100 */
        /* <DEDUP_REMOVED lines=15> */
[----:B-1----:R-:W-:-:S02]  /*3790*/  IADD3 R62, P4, R198, UR5, RZ ;  /* 0x00000005c63e7c10 */ /* 0x002fc4000ff9e0ff */
[----:B------:R-:W-:Y:S01]  /*37a0*/  IADD3.X R61, R201, UR9, RZ, P3, !PT ;  /* 0x00000009c93d7c10 */ /* 0x000fe20009ffe4ff */
[----:B------:R1:W5:Y:S01]  /*37b0*/  LDG.E.U8 R237, desc[UR10][R66.64] ;  /* 0x0000000a42ed7981 */ /* 0x000362000c1e1100 */
[----:B------:R-:W-:Y:S02]  /*37c0*/  IADD3 RZ, P3, R170, UR5, RZ ;  /* 0x00000005aaff7c10 */ /* 0x000fe4000ff7e0ff */
[----:B------:R-:W-:Y:S01]  /*37d0*/  IADD3 RZ, P2, R162, UR5, RZ ;  /* 0x00000005a2ff7c10 */ /* 0x000fe2000ff5e0ff */
[----:B------:R1:W5:Y:S01]  /*37e0*/  LDG.E.U8 R241, desc[UR10][R60.64] ;  /* 0x0000000a3cf17981 */ /* 0x000362000c1e1100 */
[----:B------:R-:W-:Y:S02]  /*37f0*/  IADD3.X R63, R197, UR9, RZ, P4, !PT ;  /* 0x00000009c53f7c10 */ /* 0x000fe4000a7fe4ff */
[----:B----4-:R-:W-:Y:S01]  /*3800*/  IADD3 R70, P4, R204, UR5, RZ ;  /* 0x00000005cc467c10 */ /* 0x010fe2000ff9e0ff */
[----:B------:R4:W5:Y:S01]  /*3810*/  LDG.E.U8 R121, desc[UR10][R72.64] ;  /* 0x0000000a48797981 */ /* 0x000962000c1e1100 */
[----:B0-----:R-:W-:-:S02]  /*3820*/  IADD3.X R69, R169, UR9, RZ, P3, !PT ;  /* 0x00000009a9457c10 */ /* 0x001fc40009ffe4ff */
[----:B-1----:R-:W-:Y:S01]  /*3830*/  IADD3.X R67, R161, UR9, RZ, P2, !PT ;  /* 0x00000009a1437c10 */ /* 0x002fe200097fe4ff */
[----:B------:R-:W-:Y:S01]  /*3840*/  VIADD R68, R170, UR5 ;  /* 0x00000005aa447c36 */ /* 0x000fe20008000000 */
[----:B------:R-:W-:Y:S01]  /*3850*/  IADD3 RZ, P3, R166, UR5, RZ ;  /* 0x00000005a6ff7c10 */ /* 0x000fe2000ff7e0ff */
[----:B------:R-:W-:Y:S01]  /*3860*/  VIADD R66, R162, UR5 ;  /* 0x00000005a2427c36 */ /* 0x000fe20008000000 */
[----:B------:R-:W-:Y:S01]  /*3870*/  IADD3 RZ, P2, R164, UR5, RZ ;  /* 0x00000005a4ff7c10 */ /* 0x000fe2000ff5e0ff */
[----:B------:R-:W-:Y:S01]  /*3880*/  VIADD R60, R166, UR5 ;  /* 0x00000005a63c7c36 */ /* 0x000fe20008000000 */
[----:B------:R-:W-:Y:S01]  /*3890*/  IADD3.X R71, R203, UR9, RZ, P4, !PT ;  /* 0x00000009cb477c10 */ /* 0x000fe2000a7fe4ff */
[----:B------:R0:W5:Y:S01]  /*38a0*/  LDG.E.U8 R243, desc[UR10][R68.64] ;  /* 0x0000000a44f37981 */ /* 0x000162000c1e1100 */
[----:B------:R-:W-:Y:S02]  /*38b0*/  IADD3.X R61, R165, UR9, RZ, P3, !PT ;  /* 0x00000009a53d7c10 */ /* 0x000fe40009ffe4ff */
[----:B------:R-:W-:Y:S01]  /*38c0*/  IADD3.X R75, R163, UR9, RZ, P2, !PT ;  /* 0x00000009a34b7c10 */ /* 0x000fe200097fe4ff */
[----:B------:R1:W5:Y:S01]  /*38d0*/  LDG.E.U8 R245, desc[UR10][R66.64] ;  /* 0x0000000a42f57981 */ /* 0x000362000c1e1100 */
[----:B----4-:R-:W-:-:S02]  /*38e0*/  IADD3 R72, P4, R206, UR5, RZ ;  /* 0x00000005ce487c10 */ /* 0x010fc4000ff9e0ff */
[----:B------:R-:W-:Y:S01]  /*38f0*/  IADD3 RZ, P2, R160, UR5, RZ ;  /* 0x00000005a0ff7c10 */ /* 0x000fe2000ff5e0ff */
[----:B------:R-:W4:Y:S01]  /*3900*/  LDG.E.U8 R71, desc[UR10][R70.64] ;  /* 0x0000000a46477981 */ /* 0x000f22000c1e1100 */
[----:B------:R-:W-:Y:S02]  /*3910*/  IADD3 RZ, P3, R168, UR5, RZ ;  /* 0x00000005a8ff7c10 */ /* 0x000fe4000ff7e0ff */
[----:B------:R-:W-:Y:S01]  /*3920*/  IADD3.X R73, R205, UR9, RZ, P4, !PT ;  /* 0x00000009cd497c10 */ /* 0x000fe2000a7fe4ff */
[----:B------:R1:W4:Y:S01]  /*3930*/  LDG.E.U8 R239, desc[UR10][R64.64] ;  /* 0x0000000a40ef7981 */ /* 0x000322000c1e1100 */
[----:B0-----:R-:W-:Y:S02]  /*3940*/  IADD3.X R69, R159, UR9, RZ, P2, !PT ;  /* 0x000000099f457c10 */ /* 0x001fe400097fe4ff */
[----:B-1----:R-:W-:Y:S01]  /*3950*/  IADD3.X R67, R167, UR9, RZ, P3, !PT ;  /* 0x00000009a7437c10 */ /* 0x002fe20009ffe4ff */
[----:B------:R0:W4:Y:S04]  /*3960*/  LDG.E.U8 R102, desc[UR10][R62.64] ;  /* 0x0000000a3e667981 */ /* 0x000128000c1e1100 */
[----:B------:R1:W4:Y:S01]  /*3970*/  LDG.E.U8 R70, desc[UR10][R60.64] ;  /* 0x0000000a3c467981 */ /* 0x000322000c1e1100 */
[----:B------:R-:W-:Y:S01]  /*3980*/  IADD3 R64, P2, R192, UR5, RZ ;  /* 0x00000005c0407c10 */ /* 0x000fe2000ff5e0ff */
[----:B------:R-:W-:-:S02]  /*3990*/  VIADD R74, R164, UR5 ;  /* 0x00000005a44a7c36 */ /* 0x000fc40008000000 */
[----:B------:R-:W4:Y:S01]  /*39a0*/  LDG.E.U8 R72, desc[UR10][R72.64] ;  /* 0x0000000a48487981 */ /* 0x000f22000c1e1100 */
[----:B0-----:R-:W-:-:S03]  /*39b0*/  IADD3 R62, P4, R200, UR5, RZ ;  /* 0x00000005c83e7c10 */ /* 0x001fc6000ff9e0ff */
[----:B------:R-:W-:Y:S01]  /*39c0*/  LDS R115, [R220+0x1000] ;  /* 0x00100000dc737984 */ /* 0x000fe20000000800 */
[----:B-1----:R-:W-:Y:S01]  /*39d0*/  IADD3 R60, P3, R208, UR5, RZ ;  /* 0x00000005d03c7c10 */ /* 0x002fe2000ff7e0ff */
[----:B------:R-:W-:Y:S01]  /*39e0*/  VIADD R68, R160, UR5 ;  /* 0x00000005a0447c36 */ /* 0x000fe20008000000 */
[----:B------:R-:W-:Y:S01]  /*39f0*/  IADD3.X R65, R191, UR9, RZ, P2, !PT ;  /* 0x00000009bf417c10 */ /* 0x000fe200097fe4ff */
[----:B------:R-:W-:Y:S01]  /*3a00*/  VIADD R66, R168, UR5 ;  /* 0x00000005a8427c36 */ /* 0x000fe20008000000 */
[----:B------:R-:W-:Y:S01]  /*3a10*/  IADD3.X R63, R199, UR9, RZ, P4, !PT ;  /* 0x00000009c73f7c10 */ /* 0x000fe2000a7fe4ff */
[----:B------:R-:W4:Y:S01]  /*3a20*/  LDG.E.U8 R75, desc[UR10][R74.64] ;  /* 0x0000000a4a4b7981 */ /* 0x000f22000c1e1100 */
[----:B------:R-:W-:-:S03]  /*3a30*/  IADD3.X R61, R207, UR9, RZ, P3, !PT ;  /* 0x00000009cf3d7c10 */ /* 0x000fc60009ffe4ff */
[----:B------:R0:W4:Y:S04]  /*3a40*/  LDG.E.U8 R73, desc[UR10][R68.64] ;  /* 0x0000000a44497981 */ /* 0x000128000c1e1100 */
[----:B------:R-:W4:Y:S04]  /*3a50*/  LDG.E.U8 R67, desc[UR10][R66.64] ;  /* 0x0000000a42437981 */ /* 0x000f28000c1e1100 */
[----:B------:R-:W4:Y:S04]  /*3a60*/  LDG.E.U8 R65, desc[UR10][R64.64] ;  /* 0x0000000a40417981 */ /* 0x000f28000c1e1100 */
[----:B------:R-:W4:Y:S04]  /*3a70*/  LDG.E.U8 R63, desc[UR10][R62.64] ;  /* 0x0000000a3e3f7981 */ /* 0x000f28000c1e1100 */
[----:B------:R-:W4:Y:S04]  /*3a80*/  LDG.E.U8 R61, desc[UR10][R60.64] ;  /* 0x0000000a3c3d7981 */ /* 0x000f28000c1e1100 */
[----:B------:R-:W-:Y:S04]  /*3a90*/  LDS R114, [R220+0x1080] ;  /* 0x00108000dc727984 */ /* 0x000fe80000000800 */
[----:B------:R-:W-:Y:S04]  /*3aa0*/  LDS R113, [R220+0x1100] ;  /* 0x00110000dc717984 */ /* 0x000fe80000000800 */
[----:B------:R-:W-:Y:S01]  /*3ab0*/  LDS R112, [R220+0x1180] ;  /* 0x00118000dc707984 */ /* 0x000fe20000000800 */
[----:B------:R-:W-:Y:S01]  /*3ac0*/  BAR.SYNC.DEFER_BLOCKING 0x0 ;  /* 0x0000000000007b1d */ /* 0x000fe20000010000 */
[----:B------:R-:W-:-:S02]  /*3ad0*/  F2FP.SATFINITE.E4M3.F32.PACK_AB_MERGE_C R76, R77, R76, RZ ;  /* 0x0000004c4d4c723e */ /* 0x000fc400048070ff */
[----:B------:R-:W-:Y:S02]  /*3ae0*/  F2FP.SATFINITE.E4M3.F32.PACK_AB_MERGE_C R78, R79, R78, RZ ;  /* 0x0000004e4f4e723e */ /* 0x000fe400048070ff */
[----:B0-----:R-:W-:Y:S02]  /*3af0*/  F2FP.SATFINITE.E4M3.F32.PACK_AB_MERGE_C R69, R81, R80, RZ ;  /* 0x000000505145723e */ /* 0x001fe400048070ff */
[----:B------:R-:W-:Y:S02]  /*3b00*/  F2FP.SATFINITE.E4M3.F32.PACK_AB_MERGE_C R82, R83, R82, RZ ;  /* 0x000000525352723e */ /* 0x000fe400048070ff */
[----:B------:R-:W-:Y:S02]  /*3b10*/  F2FP.SATFINITE.E4M3.F32.PACK_AB_MERGE_C R84, R85, R84, RZ ;  /* 0x000000545554723e */ /* 0x000fe400048070ff */
[----:B------:R-:W-:Y:S02]  /*3b20*/  F2FP.SATFINITE.E4M3.F32.PACK_AB_MERGE_C R74, R97, R86, RZ ;  /* 0x00000056614a723e */ /* 0x000fe400048070ff */
[----:B------:R-:W-:-:S02]  /*3b30*/  F2FP.SATFINITE.E4M3.F32.PACK_AB_MERGE_C R90, R99, R90, RZ ;  /* 0x0000005a635a723e */ /* 0x000fc400048070ff */
[----:B------:R-:W-:Y:S02]  /*3b40*/  F2FP.SATFINITE.E4M3.F32.PACK_AB_MERGE_C R94, R94, R101, RZ ;  /* 0x000000655e5e723e */ /* 0x000fe400048070ff */
[----:B------:R-:W-:Y:S02]  /*3b50*/  F2FP.F16.E4M3.UNPACK_B R68, R76 ;  /* 0x0000004cff44723e */ /* 0x000fe400020006ff */
[----:B------:R-:W-:Y:S02]  /*3b60*/  F2FP.F16.E4M3.UNPACK_B R69, R69 ;  /* 0x00000045ff45723e */ /* 0x000fe400020006ff */
[----:B------:R-:W-:Y:S01]  /*3b70*/  F2FP.F16.E4M3.UNPACK_B R74, R74 ;  /* 0x0000004aff4a723e */ /* 0x000fe200020006ff */
[----:B------:R-:W-:-:S04]  /*3b80*/  FADD R76, -R108, R235 ;  /* 0x000000eb6c4c7221 */ /* 0x000fc80000000100 */
[----:B------:R-:W-:Y:S01]  /*3b90*/  FMUL R116, R76, 1.4426950216293334961 ;  /* 0x3fb8aa3b4c747820 */ /* 0x000fe20000400000 */
[----:B------:R-:W-:-:S04]  /*3ba0*/  FADD R76, -R109, R236 ;  /* 0x000000ec6d4c7221 */ /* 0x000fc80000000100 */
[----:B------:R-:W-:Y:S01]  /*3bb0*/  FMUL R76, R76, 1.4426950216293334961 ;  /* 0x3fb8aa3b4c4c7820 */ /* 0x000fe20000400000 */
[----:B------:R-:W0:Y:S01]  /*3bc0*/  MUFU.EX2 R116, R116 ;  /* 0x0000007400747308 */ /* 0x000e220000000800 */
        /* <DEDUP_REMOVED lines=18> */
[----:B------:R1:W-:Y:S04]  /*3cf0*/  STS.U8 [R225+UR7+0x1500], R70 ;  /* 0x00150046e1007988 */ /* 0x0003e80008000007 */
[----:B------:R-:W-:Y:S04]  /*3d00*/  STS.U8 [R225+UR7+0x1700], R96 ;  /* 0x00170060e1007988 */ /* 0x000fe80008000007 */
[----:B------:R-:W-:Y:S04]  /*3d10*/  STS.U8 [R225+UR7+0x1900], R98 ;  /* 0x00190062e1007988 */ /* 0x000fe80008000007 */
[----:B------:R-:W-:Y:S04]  /*3d20*/  STS.U8 [R225+UR7+0x1b00], R100 ;  /* 0x001b0064e1007988 */ /* 0x000fe80008000007 */
[----:B------:R-:W-:Y:S04]  /*3d30*/  STS.U8 [R225+UR7+0x1d00], R102 ;  /* 0x001d0066e1007988 */ /* 0x000fe80008000007 */
[----:B------:R2:W-:Y:S04]  /*3d40*/  STS.U8 [R225+UR7+0x1f00], R72 ;  /* 0x001f0048e1007988 */ /* 0x0005e80008000007 */
[----:B------:R-:W-:Y:S04]  /*3d50*/  STS.U8 [R224+UR7+0x1180], R91 ;  /* 0x0011805be0007988 */ /* 0x000fe80008000007 */
[----:B------:R3:W-:Y:S04]  /*3d60*/  STS.U8 [R224+UR7+0x1380], R73 ;  /* 0x00138049e0007988 */ /* 0x0007e80008000007 */
[----:B------:R-:W-:Y:S04]  /*3d70*/  STS.U8 [R224+UR7+0x1580], R67 ;  /* 0x00158043e0007988 */ /* 0x000fe80008000007 */
[----:B------:R-:W-:Y:S04]  /*3d80*/  STS.U8 [R224+UR7+0x1780], R105 ;  /* 0x00178069e0007988 */ /* 0x000fe80008000007 */
[----:B------:R-:W-:Y:S04]  /*3d90*/  STS.U8 [R224+UR7+0x1980], R119 ;  /* 0x00198077e0007988 */ /* 0x000fe80008000007 */
[----:B------:R-:W-:Y:S04]  /*3da0*/  STS.U8 [R224+UR7+0x1b80], R65 ;  /* 0x001b8041e0007988 */ /* 0x000fe80008000007 */
[----:B------:R-:W-:Y:S04]  /*3db0*/  STS.U8 [R224+UR7+0x1d80], R63 ;  /* 0x001d803fe0007988 */ /* 0x000fe80008000007 */
[----:B------:R-:W-:Y:S01]  /*3dc0*/  STS.U8 [R224+UR7+0x1f80], R61 ;  /* 0x001f803de0007988 */ /* 0x000fe20008000007 */
[----:B------:R-:W-:Y:S01]  /*3dd0*/  BAR.SYNC.DEFER_BLOCKING 0x0 ;  /* 0x0000000000007b1d */ /* 0x000fe20000010000 */
[----:B-1----:R-:W-:-:S02]  /*3de0*/  F2FP.F16.E4M3.UNPACK_B R70, R78 ;  /* 0x0000004eff46723e */ /* 0x002fc400020006ff */
[----:B------:R-:W-:-:S03]  /*3df0*/  F2FP.F16.E4M3.UNPACK_B R71, R82 ;  /* 0x00000052ff47723e */ /* 0x000fc600020006ff */
[----:B------:R-:W1:Y:S04]  /*3e00*/  LDSM.16.M88.4 R64, [R223+0x1000] ;  /* 0x00100000df40783b */ /* 0x000e680000000200 */
[----:B------:R-:W4:Y:S01]  /*3e10*/  LDSM.16.M88.4 R60, [R223+0x1800] ;  /* 0x00180000df3c783b */ /* 0x000f220000000200 */
[----:B------:R-:W-:Y:S01]  /*3e20*/  BAR.SYNC.DEFER_BLOCKING 0x0 ;  /* 0x0000000000007b1d */ /* 0x000fe20000010000 */
[----:B--2---:R-:W-:Y:S02]  /*3e30*/  F2FP.F16.E4M3.UNPACK_B R72, R84 ;  /* 0x00000054ff48723e */ /* 0x004fe400020006ff */
[----:B---3--:R-:W-:Y:S02]  /*3e40*/  F2FP.F16.E4M3.UNPACK_B R73, R90 ;  /* 0x0000005aff49723e */ /* 0x008fe400020006ff */
[----:B------:R-:W-:Y:S01]  /*3e50*/  F2FP.F16.E4M3.UNPACK_B R75, R94 ;  /* 0x0000005eff4b723e */ /* 0x000fe200020006ff */
[----:B------:R2:W-:Y:S04]  /*3e60*/  STSM.16.M88.4 [R218+0x1000], R68 ;  /* 0x00100044da007844 */ /* 0x0005e80000000200 */
[----:B------:R-:W-:Y:S01]  /*3e70*/  STSM.16.M88.4 [R218+0x1800], R72 ;  /* 0x00180048da007844 */ /* 0x000fe20000000200 */
[----:B------:R-:W-:Y:S06]  /*3e80*/  BAR.SYNC.DEFER_BLOCKING 0x0 ;  /* 0x0000000000007b1d */ /* 0x000fec0000010000 */
[----:B------:R-:W3:Y:S04]  /*3e90*/  LDS.64 R100, [R217+UR7+0x1000] ;  /* 0x00100007d9647984 */ /* 0x000ee80008000a00 */
[----:B------:R-:W5:Y:S04]  /*3ea0*/  LDS.64 R102, [R217+UR7+0x1400] ;  /* 0x00140007d9667984 */ /* 0x000f680008000a00 */
[----:B------:R-:W5:Y:S04]  /*3eb0*/  LDS.64 R96, [R216+UR7+0x1000] ;  /* 0x00100007d8607984 */ /* 0x000f680008000a00 */
[----:B------:R-:W5:Y:S04]  /*3ec0*/  LDS.64 R98, [R216+UR7+0x1400] ;  /* 0x00140007d8627984 */ /* 0x000f680008000a00 */
[----:B------:R-:W5:Y:S04]  /*3ed0*/  LDS.64 R88, [R217+UR7+0x1800] ;  /* 0x00180007d9587984 */ /* 0x000f680008000a00 */
[----:B------:R-:W5:Y:S04]  /*3ee0*/  LDS.64 R90, [R217+UR7+0x1c00] ;  /* 0x001c0007d95a7984 */ /* 0x000f680008000a00 */
[----:B------:R-:W5:Y:S04]  /*3ef0*/  LDS.64 R84, [R216+UR7+0x1800] ;  /* 0x00180007d8547984 */ /* 0x000f680008000a00 */
[----:B------:R-:W5:Y:S01]  /*3f00*/  LDS.64 R86, [R216+UR7+0x1c00] ;  /* 0x001c0007d8567984 */ /* 0x000f620008000a00 */
[----:B--2---:R-:W-:Y:S01]  /*3f10*/  FADD R68, -R111, R234 ;  /* 0x000000ea6f447221 */ /* 0x004fe20000000100 */
[----:B------:R-:W2:Y:S01]  /*3f20*/  MUFU.EX2 R117, R76 ;  /* 0x0000004c00757308 */ /* 0x000ea20000000800 */
[C---:B0-----:R-:W-:Y:S01]  /*3f30*/  FMUL R56, R116.reuse, R56 ;  /* 0x0000003874387220 */ /* 0x041fe20000400000 */
[----:B------:R-:W-:Y:S01]  /*3f40*/  FMUL R57, R116, R57 ;  /* 0x0000003974397220 */ /* 0x000fe20000400000 */
[----:B------:R-:W-:Y:S01]  /*3f50*/  FMUL R118, R68, 1.4426950216293334961 ;  /* 0x3fb8aa3b44767820 */ /* 0x000fe20000400000 */
[----:B------:R-:W-:Y:S01]  /*3f60*/  FADD R68, -R110, R233 ;  /* 0x000000e96e447221 */ /* 0x000fe20000000100 */
[C---:B------:R-:W-:Y:S01]  /*3f70*/  FMUL R52, R116.reuse, R52 ;  /* 0x0000003474347220 */ /* 0x040fe20000400000 */
[----:B------:R-:W-:Y:S01]  /*3f80*/  FMUL R53, R116, R53 ;  /* 0x0000003574357220 */ /* 0x000fe20000400000 */
[----:B-1----:R-:W-:Y:S01]  /*3f90*/  F2FP.F16.E4M3.UNPACK_B R78, R64 ;  /* 0x00000040ff4e723e */ /* 0x002fe200020006ff */
[----:B------:R-:W-:Y:S01]  /*3fa0*/  FMUL R68, R68, 1.4426950216293334961 ;  /* 0x3fb8aa3b44447820 */ /* 0x000fe20000400000 */
[----:B------:R-:W0:Y:S01]  /*3fb0*/  MUFU.EX2 R118, R118 ;  /* 0x0000007600767308 */ /* 0x000e220000000800 */
[----:B------:R-:W-:Y:S01]  /*3fc0*/  F2FP.F16.E4M3.UNPACK_B R79, R65 ;  /* 0x00000041ff4f723e */ /* 0x000fe200020006ff */
[----:B------:R-:W-:Y:S01]  /*3fd0*/  LDS.64 R92, [R214+UR7+0x1000] ;  /* 0x00100007d65c7984 */ /* 0x000fe20008000a00 */
[----:B----4-:R-:W-:-:S02]  /*3fe0*/  F2FP.F16.E4M3.UNPACK_B R77, R61 ;  /* 0x0000003dff4d723e */ /* 0x010fc400020006ff */
[----:B------:R-:W-:Y:S01]  /*3ff0*/  F2FP.F16.E4M3.UNPACK_B R106, R64.H1 ;  /* 0x00000040ff6a723e */ /* 0x000fe200030006ff */
[----:B------:R-:W-:Y:S02]  /*4000*/  LDS.64 R94, [R214+UR7+0x1400] ;  /* 0x00140007d65e7984 */ /* 0x000fe40008000a00 */
[----:B------:R1:W4:Y:S01]  /*4010*/  MUFU.EX2 R119, R68 ;  /* 0x0000004400777308 */ /* 0x0003220000000800 */
[C---:B--2---:R-:W-:Y:S01]  /*4020*/  FMUL R58, R117.reuse, R58 ;  /* 0x0000003a753a7220 */ /* 0x044fe20000400000 */
[C---:B------:R-:W-:Y:S01]  /*4030*/  FMUL R59, R117.reuse, R59 ;  /* 0x0000003b753b7220 */ /* 0x040fe20000400000 */
[C---:B------:R-:W-:Y:S01]  /*4040*/  FMUL R54, R117.reuse, R54 ;  /* 0x0000003675367220 */ /* 0x040fe20000400000 */
[----:B------:R-:W-:Y:S01]  /*4050*/  FMUL R55, R117, R55 ;  /* 0x0000003775377220 */ /* 0x000fe20000400000 */
[-C--:B------:R-:W-:Y:S01]  /*4060*/  F2FP.F16.E4M3.UNPACK_B R76, R60.reuse ;  /* 0x0000003cff4c723e */ /* 0x080fe200020006ff */
[----:B---3--:R-:W-:Y:S01]  /*4070*/  IMAD.MOV.U32 R72, RZ, RZ, R100 ;  /* 0x000000ffff487224 */ /* 0x008fe200078e0064 */
[----:B------:R-:W-:Y:S01]  /*4080*/  F2FP.F16.E4M3.UNPACK_B R107, R65.H1 ;  /* 0x00000041ff6b723e */ /* 0x000fe200030006ff */
[----:B-----5:R-:W-:Y:S01]  /*4090*/  IMAD.MOV.U32 R73, RZ, RZ, R102 ;  /* 0x000000ffff497224 */ /* 0x020fe200078e0066 */
[----:B------:R-:W-:Y:S01]  /*40a0*/  F2FP.F16.E4M3.UNPACK_B R104, R60.H1 ;  /* 0x0000003cff68723e */ /* 0x000fe200030006ff */
[----:B-1----:R-:W-:Y:S01]  /*40b0*/  IMAD.MOV.U32 R68, RZ, RZ, R100 ;  /* 0x000000ffff447224 */ /* 0x002fe200078e0064 */
[----:B------:R-:W-:Y:S01]  /*40c0*/  F2FP.F16.E4M3.UNPACK_B R105, R61.H1 ;  /* 0x0000003dff69723e */ /* 0x000fe200030006ff */
[----:B------:R-:W-:Y:S01]  /*40d0*/  IMAD.MOV.U32 R69, RZ, RZ, R102 ;  /* 0x000000ffff457224 */ /* 0x000fe200078e0066 */
[----:B------:R-:W-:Y:S01]  /*40e0*/  LDS.64 R80, [R215+UR7+0x1800] ;  /* 0x00180007d7507984 */ /* 0x000fe20008000a00 */
[----:B------:R-:W-:-:S02]  /*40f0*/  IMAD.MOV.U32 R74, RZ, RZ, R96 ;  /* 0x000000ffff4a7224 */ /* 0x000fc400078e0060 */
[----:B------:R-:W-:Y:S01]  /*4100*/  IMAD.MOV.U32 R70, RZ, RZ, R96 ;  /* 0x000000ffff467224 */ /* 0x000fe200078e0060 */
[----:B------:R-:W-:Y:S01]  /*4110*/  LDS.64 R82, [R215+UR7+0x1c00] ;  /* 0x001c0007d7527984 */ /* 0x000fe20008000a00 */
[--C-:B------:R-:W-:Y:S02]  /*4120*/  IMAD.MOV.U32 R75, RZ, RZ, R98.reuse ;  /* 0x000000ffff4b7224 */ /* 0x100fe400078e0062 */
[----:B------:R-:W-:Y:S02]  /*4130*/  IMAD.MOV.U32 R71, RZ, RZ, R98 ;  /* 0x000000ffff477224 */ /* 0x000fe400078e0062 */
[C---:B0-----:R-:W-:Y:S01]  /*4140*/  FMUL R48, R118.reuse, R48 ;  /* 0x0000003076307220 */ /* 0x041fe20000400000 */
[C---:B------:R-:W-:Y:S01]  /*4150*/  FMUL R49, R118.reuse, R49 ;  /* 0x0000003176317220 */ /* 0x040fe20000400000 */
[C---:B------:R-:W-:Y:S01]  /*4160*/  FMUL R44, R118.reuse, R44 ;  /* 0x0000002c762c7220 */ /* 0x040fe20000400000 */
[----:B------:R-:W-:Y:S01]  /*4170*/  FMUL R45, R118, R45 ;  /* 0x0000002d762d7220 */ /* 0x000fe20000400000 */
[----:B------:R-:W-:Y:S01]  /*4180*/  HMMA.16816.F32 R56, R72, R78, R56 ;  /* 0x0000004e4838723c */ /* 0x000fe20000001838 */
[C---:B----4-:R-:W-:Y:S01]  /*4190*/  FMUL R50, R119.reuse, R50 ;  /* 0x0000003277327220 */ /* 0x050fe20000400000 */
[C---:B------:R-:W-:Y:S01]  /*41a0*/  FMUL R51, R119.reuse, R51 ;  /* 0x0000003377337220 */ /* 0x040fe20000400000 */
[C---:B------:R-:W-:Y:S01]  /*41b0*/  FMUL R46, R119.reuse, R46 ;  /* 0x0000002e772e7220 */ /* 0x040fe20000400000 */
[----:B------:R-:W-:Y:S01]  /*41c0*/  FMUL R47, R119, R47 ;  /* 0x0000002f772f7220 */ /* 0x000fe20000400000 */
[----:B------:R-:W0:Y:S01]  /*41d0*/  LDS.64 R60, [R215+UR7+0x1000] ;  /* 0x00100007d73c7984 */ /* 0x000e220008000a00 */
[----:B------:R-:W-:Y:S01]  /*41e0*/  HMMA.16816.F32 R52, R68, R76, R52 ;  /* 0x0000004c4434723c */ /* 0x000fe20000001834 */
[----:B------:R-:W-:-:S02]  /*41f0*/  IMAD.MOV.U32 R72, RZ, RZ, R88 ;  /* 0x000000ffff487224 */ /* 0x000fc400078e0058 */
[----:B------:R-:W-:Y:S01]  /*4200*/  IMAD.MOV.U32 R73, RZ, RZ, R90 ;  /* 0x000000ffff497224 */ /* 0x000fe200078e005a */
[----:B------:R-:W1:Y:S01]  /*4210*/  LDS.64 R64, [R215+UR7+0x1400] ;  /* 0x00140007d7407984 */ /* 0x000e620008000a00 */
[----:B------:R-:W-:Y:S02]  /*4220*/  IMAD.MOV.U32 R74, RZ, RZ, R84 ;  /* 0x000000ffff4a7224 */ /* 0x000fe400078e0054 */
[----:B------:R-:W-:Y:S02]  /*4230*/  IMAD.MOV.U32 R68, RZ, RZ, R88 ;  /* 0x000000ffff447224 */ /* 0x000fe400078e0058 */
[----:B------:R-:W-:Y:S02]  /*4240*/  IMAD.MOV.U32 R69, RZ, RZ, R90 ;  /* 0x000000ffff457224 */ /* 0x000fe400078e005a */
[----:B------:R-:W-:Y:S02]  /*4250*/  IMAD.MOV.U32 R70, RZ, RZ, R84 ;  /* 0x000000ffff467224 */ /* 0x000fe400078e0054 */
[----:B------:R-:W-:-:S02]  /*4260*/  IMAD.MOV.U32 R75, RZ, RZ, R86 ;  /* 0x000000ffff4b7224 */ /* 0x000fc400078e0056 */
[----:B------:R-:W-:-:S05]  /*4270*/  IMAD.MOV.U32 R71, RZ, RZ, R86 ;  /* 0x000000ffff477224 */ /* 0x000fca00078e0056 */
[----:B------:R-:W-:Y:S01]  /*4280*/  HMMA.16816.F32 R48, R72, R78, R48 ;  /* 0x0000004e4830723c */ /* 0x000fe20000001830 */
[----:B------:R-:W-:Y:S05]  /*4290*/  LDS.64 R78, [R214+UR7+0x1c00] ;  /* 0x001c0007d64e7984 */ /* 0x000fea0008000a00 */
[----:B------:R-:W-:Y:S01]  /*42a0*/  HMMA.16816.F32 R44, R68, R76, R44 ;  /* 0x0000004c442c723c */ /* 0x000fe2000000182c */
[----:B------:R-:W2:Y:S06]  /*42b0*/  LDS.64 R76, [R214+UR7+0x1800] ;  /* 0x00180007d64c7984 */ /* 0x000eac0008000a00 */
[----:B------:R-:W-:-:S02]  /*42c0*/  IMAD.MOV.U32 R68, RZ, RZ, R101 ;  /* 0x000000ffff447224 */ /* 0x000fc400078e0065 */
[----:B------:R-:W-:Y:S02]  /*42d0*/  IMAD.MOV.U32 R69, RZ, RZ, R103 ;  /* 0x000000ffff457224 */ /* 0x000fe400078e0067 */
[----:B------:R-:W-:Y:S02]  /*42e0*/  IMAD.MOV.U32 R70, RZ, RZ, R97 ;  /* 0x000000ffff467224 */ /* 0x000fe400078e0061 */
[----:B------:R-:W-:-:S07]  /*42f0*/  IMAD.MOV.U32 R71, RZ, RZ, R99 ;  /* 0x000000ffff477224 */ /* 0x000fce00078e0063 */
[----:B------:R-:W-:Y:S01]  /*4300*/  HMMA.16816.F32 R52, R68, R104, R52 ;  /* 0x000000684434723c */ /* 0x000fe20000001834 */
[----:B------:R-:W-:-:S06]  /*4310*/  IMAD.MOV.U32 R72, RZ, RZ, R101 ;  /* 0x000000ffff487224 */ /* 0x000fcc00078e0065 */
[----:B------:R-:W-:Y:S02]  /*4320*/  IMAD.MOV.U32 R68, RZ, RZ, R89 ;  /* 0x000000ffff447224 */ /* 0x000fe400078e0059 */
[----:B------:R-:W-:Y:S02]  /*4330*/  IMAD.MOV.U32 R69, RZ, RZ, R91 ;  /* 0x000000ffff457224 */ /* 0x000fe400078e005b */
[----:B------:R-:W-:Y:S02]  /*4340*/  IMAD.MOV.U32 R70, RZ, RZ, R85 ;  /* 0x000000ffff467224 */ /* 0x000fe400078e0055 */
[----:B------:R-:W-:Y:S02]  /*4350*/  IMAD.MOV.U32 R71, RZ, RZ, R87 ;  /* 0x000000ffff477224 */ /* 0x000fe400078e0057 */
[----:B------:R-:W-:Y:S02]  /*4360*/  IMAD.MOV.U32 R73, RZ, RZ, R103 ;  /* 0x000000ffff497224 */ /* 0x000fe400078e0067 */
[----:B------:R-:W-:-:S02]  /*4370*/  IMAD.MOV.U32 R74, RZ, RZ, R97 ;  /* 0x000000ffff4a7224 */ /* 0x000fc400078e0061 */
[----:B------:R-:W-:Y:S01]  /*4380*/  IMAD.MOV.U32 R75, RZ, RZ, R99 ;  /* 0x000000ffff4b7224 */ /* 0x000fe200078e0063 */
[----:B------:R-:W-:Y:S01]  /*4390*/  HMMA.16816.F32 R44, R68, R104, R44 ;  /* 0x00000068442c723c */ /* 0x000fe2000000182c */
[----:B------:R-:W-:-:S05]  /*43a0*/  F2FP.F16.E4M3.UNPACK_B R84, R62 ;  /* 0x0000003eff54723e */ /* 0x000fca00020006ff */
[----:B------:R-:W-:Y:S01]  /*43b0*/  HMMA.16816.F32 R56, R72, R106, R56 ;  /* 0x0000006a4838723c */ /* 0x000fe20000001838 */
[----:B0-----:R-:W-:Y:S02]  /*43c0*/  IMAD.MOV.U32 R68, RZ, RZ, R60 ;  /* 0x000000ffff447224 */ /* 0x001fe400078e003c */
[----:B-1----:R-:W-:-:S04]  /*43d0*/  IMAD.MOV.U32 R69, RZ, RZ, R64 ;  /* 0x000000ffff457224 */ /* 0x002fc800078e0040 */
[----:B------:R-:W-:Y:S02]  /*43e0*/  IMAD.MOV.U32 R72, RZ, RZ, R89 ;  /* 0x000000ffff487224 */ /* 0x000fe400078e0059 */
[----:B------:R-:W-:Y:S02]  /*43f0*/  IMAD.MOV.U32 R73, RZ, RZ, R91 ;  /* 0x000000ffff497224 */ /* 0x000fe400078e005b */
[----:B------:R-:W-:Y:S02]  /*4400*/  IMAD.MOV.U32 R74, RZ, RZ, R85 ;  /* 0x000000ffff4a7224 */ /* 0x000fe400078e0055 */
[----:B------:R-:W-:Y:S01]  /*4410*/  IMAD.MOV.U32 R75, RZ, RZ, R87 ;  /* 0x000000ffff4b7224 */ /* 0x000fe200078e0057 */
[----:B------:R-:W-:Y:S01]  /*4420*/  F2FP.F16.E4M3.UNPACK_B R85, R63 ;  /* 0x0000003fff55723e */ /* 0x000fe200020006ff */
[----:B------:R-:W-:Y:S02]  /*4430*/  IMAD.MOV.U32 R70, RZ, RZ, R92 ;  /* 0x000000ffff467224 */ /* 0x000fe400078e005c */
[----:B------:R-:W-:-:S03]  /*4440*/  IMAD.MOV.U32 R71, RZ, RZ, R94 ;  /* 0x000000ffff477224 */ /* 0x000fc600078e005e */
[----:B------:R-:W-:Y:S06]  /*4450*/  HMMA.16816.F32 R48, R72, R106, R48 ;  /* 0x0000006a4830723c */ /* 0x000fec0000001830 */
[----:B------:R-:W-:Y:S01]  /*4460*/  HMMA.16816.F32 R52, R68, R84, R52 ;  /* 0x000000544434723c */ /* 0x000fe20000001834 */
[----:B------:R-:W-:Y:S01]  /*4470*/  F2FP.F16.E4M3.UNPACK_B R86, R66 ;  /* 0x00000042ff56723e */ /* 0x000fe200020006ff */
[----:B------:R-:W-:-:S05]  /*4480*/  IMAD.MOV.U32 R72, RZ, RZ, R60 ;  /* 0x000000ffff487224 */ /* 0x000fca00078e003c */
[----:B------:R-:W-:Y:S02]  /*4490*/  IMAD.MOV.U32 R68, RZ, RZ, R80 ;  /* 0x000000ffff447224 */ /* 0x000fe400078e0050 */
[----:B------:R-:W-:Y:S02]  /*44a0*/  IMAD.MOV.U32 R69, RZ, RZ, R82 ;  /* 0x000000ffff457224 */ /* 0x000fe400078e0052 */
[----:B--2---:R-:W-:Y:S02]  /*44b0*/  IMAD.MOV.U32 R70, RZ, RZ, R76 ;  /* 0x000000ffff467224 */ /* 0x004fe400078e004c */
[----:B------:R-:W-:Y:S01]  /*44c0*/  IMAD.MOV.U32 R71, RZ, RZ, R78 ;  /* 0x000000ffff477224 */ /* 0x000fe200078e004e */
[----:B------:R-:W-:Y:S01]  /*44d0*/  F2FP.F16.E4M3.UNPACK_B R87, R67 ;  /* 0x00000043ff57723e */ /* 0x000fe200020006ff */
[----:B------:R-:W-:Y:S02]  /*44e0*/  IMAD.MOV.U32 R73, RZ, RZ, R64 ;  /* 0x000000ffff497224 */ /* 0x000fe400078e0040 */
[----:B------:R-:W-:-:S02]  /*44f0*/  IMAD.MOV.U32 R74, RZ, RZ, R92 ;  /* 0x000000ffff4a7224 */ /* 0x000fc400078e005c */
[----:B------:R-:W-:Y:S01]  /*4500*/  IMAD.MOV.U32 R75, RZ, RZ, R94 ;  /* 0x000000ffff4b7224 */ /* 0x000fe200078e005e */
[----:B------:R-:W-:Y:S01]  /*4510*/  HMMA.16816.F32 R44, R68, R84, R44 ;  /* 0x00000054442c723c */ /* 0x000fe2000000182c */
[----:B------:R-:W0:Y:S05]  /*4520*/  LDC R68, c[0x0][0x280] ;  /* 0x0000a000ff447b82 */ /* 0x000e2a0000000800 */
[----:B------:R-:W-:Y:S07]  /*4530*/  HMMA.16816.F32 R56, R72, R86, R56 ;  /* 0x000000564838723c */ /* 0x000fee0000001838 */
[----:B------:R-:W-:-:S02]  /*4540*/  IMAD.MOV.U32 R72, RZ, RZ, R80 ;  /* 0x000000ffff487224 */ /* 0x000fc400078e0050 */
[----:B------:R-:W-:Y:S02]  /*4550*/  IMAD.MOV.U32 R73, RZ, RZ, R82 ;  /* 0x000000ffff497224 */ /* 0x000fe400078e0052 */
[----:B------:R-:W-:Y:S02]  /*4560*/  IMAD.MOV.U32 R74, RZ, RZ, R76 ;  /* 0x000000ffff4a7224 */ /* 0x000fe400078e004c */
[----:B------:R-:W-:Y:S01]  /*4570*/  IMAD.MOV.U32 R75, RZ, RZ, R78 ;  /* 0x000000ffff4b7224 */ /* 0x000fe200078e004e */
[----:B------:R-:W-:-:S06]  /*4580*/  UIADD3 UR6, UR6, 0x40, URZ ;  /* 0x0000004006067890 */ /* 0x000fcc000fffe03f */
[----:B------:R-:W-:Y:S01]  /*4590*/  HMMA.16816.F32 R48, R72, R86, R48 ;  /* 0x000000564830723c */ /* 0x000fe20000001830 */
[--C-:B------:R-:W-:Y:S02]  /*45a0*/  IMAD.MOV.U32 R64, RZ, RZ, R61.reuse ;  /* 0x000000ffff407224 */ /* 0x100fe400078e003d */
[----:B------:R-:W-:Y:S02]  /*45b0*/  IMAD.MOV.U32 R60, RZ, RZ, R61 ;  /* 0x000000ffff3c7224 */ /* 0x000fe400078e003d */
[----:B------:R-:W-:Y:S02]  /*45c0*/  IMAD.MOV.U32 R61, RZ, RZ, R65 ;  /* 0x000000ffff3d7224 */ /* 0x000fe400078e0041 */
[----:B------:R-:W-:Y:S01]  /*45d0*/  F2FP.F16.E4M3.UNPACK_B R74, R66.H1 ;  /* 0x00000042ff4a723e */ /* 0x000fe200030006ff */
[----:B------:R-:W-:Y:S01]  /*45e0*/  IMAD.MOV.U32 R66, RZ, RZ, R93 ;  /* 0x000000ffff427224 */ /* 0x000fe200078e005d */
[----:B------:R-:W-:Y:S01]  /*45f0*/  F2FP.F16.E4M3.UNPACK_B R75, R67.H1 ;  /* 0x00000043ff4b723e */ /* 0x000fe200030006ff */
[----:B------:R-:W-:Y:S01]  /*4600*/  IMAD.MOV.U32 R67, RZ, RZ, R95 ;  /* 0x000000ffff437224 */ /* 0x000fe200078e005f */
[----:B------:R-:W-:Y:S01]  /*4610*/  F2FP.F16.E4M3.UNPACK_B R72, R62.H1 ;  /* 0x0000003eff48723e */ /* 0x000fe200030006ff */
[----:B------:R-:W-:Y:S01]  /*4620*/  IMAD.MOV.U32 R62, RZ, RZ, R93 ;  /* 0x000000ffff3e7224 */ /* 0x000fe200078e005d */
[----:B------:R-:W-:Y:S01]  /*4630*/  F2FP.F16.E4M3.UNPACK_B R73, R63.H1 ;  /* 0x0000003fff49723e */ /* 0x000fe200030006ff */
[----:B------:R-:W-:Y:S01]  /*4640*/  IMAD.MOV.U32 R63, RZ, RZ, R95 ;  /* 0x000000ffff3f7224 */ /* 0x000fe200078e005f */
[----:B0-----:R-:W-:-:S02]  /*4650*/  ISETP.LE.AND P2, PT, R68, UR6, PT ;  /* 0x0000000644007c0c */ /* 0x001fc4000bf43270 */
[----:B------:R-:W-:Y:S06]  /*4660*/  HMMA.16816.F32 R56, R64, R74, R56 ;  /* 0x0000004a4038723c */ /* 0x000fec0000001838 */
[----:B------:R-:W-:Y:S01]  /*4670*/  HMMA.16816.F32 R52, R60, R72, R52 ;  /* 0x000000483c34723c */ /* 0x000fe20000001834 */
[----:B------:R-:W-:Y:S02]  /*4680*/  IMAD.MOV.U32 R64, RZ, RZ, R81 ;  /* 0x000000ffff407224 */ /* 0x000fe400078e0051 */
[----:B------:R-:W-:Y:S02]  /*4690*/  IMAD.MOV.U32 R65, RZ, RZ, R83 ;  /* 0x000000ffff417224 */ /* 0x000fe400078e0053 */
[----:B------:R-:W-:-:S02]  /*46a0*/  IMAD.MOV.U32 R66, RZ, RZ, R77 ;  /* 0x000000ffff427224 */ /* 0x000fc400078e004d */
[----:B------:R-:W-:Y:S02]  /*46b0*/  IMAD.MOV.U32 R60, RZ, RZ, R81 ;  /* 0x000000ffff3c7224 */ /* 0x000fe400078e0051 */
[----:B------:R-:W-:Y:S02]  /*46c0*/  IMAD.MOV.U32 R61, RZ, RZ, R83 ;  /* 0x000000ffff3d7224 */ /* 0x000fe400078e0053 */
[----:B------:R-:W-:Y:S02]  /*46d0*/  IMAD.MOV.U32 R62, RZ, RZ, R77 ;  /* 0x000000ffff3e7224 */ /* 0x000fe400078e004d */
[--C-:B------:R-:W-:Y:S02]  /*46e0*/  IMAD.MOV.U32 R67, RZ, RZ, R79.reuse ;  /* 0x000000ffff437224 */ /* 0x100fe400078e004f */
[----:B------:R-:W-:Y:S01]  /*46f0*/  IMAD.MOV.U32 R63, RZ, RZ, R79 ;  /* 0x000000ffff3f7224 */ /* 0x000fe200078e004f */
[----:B------:R-:W-:Y:S02]  /*4700*/  ULEA UR5, UR13, UR5, 0x6 ;  /* 0x000000050d057291 */ /* 0x000fe4000f8e303f */
[----:B------:R-:W-:-:S02]  /*4710*/  ULEA UR4, UR14, UR4, 0x6 ;  /* 0x000000040e047291 */ /* 0x000fc4000f8e303f */
[----:B------:R-:W-:Y:S01]  /*4720*/  HMMA.16816.F32 R48, R64, R74, R48 ;  /* 0x0000004a4030723c */ /* 0x000fe20000001830 */
[----:B------:R-:W-:Y:S01]  /*4730*/  FFMA R230, R116, R230, R115 ;  /* 0x000000e674e67223 */ /* 0x000fe20000000073 */
[----:B------:R-:W-:Y:S01]  /*4740*/  FFMA R229, R117, R229, R114 ;  /* 0x000000e575e57223 */ /* 0x000fe20000000072 */
[----:B------:R-:W-:-:S03]  /*4750*/  FFMA R228, R118, R228, R113 ;  /* 0x000000e476e47223 */ /* 0x000fc60000000071 */
[----:B------:R-:W-:Y:S01]  /*4760*/  HMMA.16816.F32 R44, R60, R72, R44 ;  /* 0x000000483c2c723c */ /* 0x000fe2000000182c */
[----:B------:R-:W-:Y:S01]  /*4770*/  FFMA R227, R119, R227, R112 ;  /* 0x000000e377e37223 */ /* 0x000fe20000000070 */
[----:B------:R-:W-:Y:S02]  /*4780*/  IMAD.MOV.U32 R235, RZ, RZ, R108 ;  /* 0x000000ffffeb7224 */ /* 0x000fe400078e006c */
[----:B------:R-:W-:Y:S02]  /*4790*/  IMAD.MOV.U32 R236, RZ, RZ, R109 ;  /* 0x000000ffffec7224 */ /* 0x000fe400078e006d */
[----:B------:R-:W-:Y:S02]  /*47a0*/  IMAD.MOV.U32 R234, RZ, RZ, R111 ;  /* 0x000000ffffea7224 */ /* 0x000fe400078e006f */
[----:B------:R-:W-:Y:S01]  /*47b0*/  IMAD.MOV.U32 R233, RZ, RZ, R110 ;  /* 0x000000ffffe97224 */ /* 0x000fe200078e006e */
[----:B------:R-:W-:-:S15]  /*47c0*/  @!P2 BRA `(.L_x_1) ;  /* 0xffffffd40010a947 */ /* 0x000fde000383ffff */
.L_x_0:
[C---:B------:R-:W-:Y:S01]  /*47d0*/  FMUL R0, R230.reuse, 8388608 ;  /* 0x4b000000e6007820 */ /* 0x040fe20000400000 */
[----:B------:R-:W-:Y:S01]  /*47e0*/  FSETP.GEU.AND P1, PT, R230, 1.175494350822287508e-38, PT ;  /* 0x00800000e600780b */ /* 0x000fe20003f2e000 */
[----:B------:R-:W-:Y:S01]  /*47f0*/  FMUL R6, R227, 8388608 ;  /* 0x4b000000e3067820 */ /* 0x000fe20000400000 */
[----:B------:R-:W-:Y:S01]  /*4800*/  SHF.R.U32.HI R2, RZ, 0x1, R209 ;  /* 0x00000001ff027819 */ /* 0x000fe200000116d1 */
[----:B------:R-:W-:Y:S01]  /*4810*/  BAR.SYNC.DEFER_BLOCKING 0x0 ;  /* 0x0000000000007b1d */ /* 0x000fe20000010000 */
[----:B------:R-:W-:Y:S02]  /*4820*/  FSEL R26, R0, R230, !P1 ;  /* 0x000000e6001a7208 */ /* 0x000fe40004800000 */
[----:B------:R-:W-:Y:S02]  /*4830*/  LOP3.LUT R4, R2, 0xc, RZ, 0xc0, !PT ;  /* 0x0000000c02047812 */ /* 0x000fe400078ec0ff */
[----:B------:R-:W-:Y:S01]  /*4840*/  LEA R7, R212, UR7, 0x4 ;  /* 0x00000007d4077c11 */ /* 0x000fe2000f8e20ff */
[----:B------:R-:W-:Y:S01]  /*4850*/  VIADD R0, R26, 0xc0cafb0d ;  /* 0xc0cafb0d1a007836 */ /* 0x000fe20000000000 */
[----:B------:R-:W-:Y:S01]  /*4860*/  FSEL R2, RZ, -23, P1 ;  /* 0xc1b80000ff027808 */ /* 0x000fe20000800000 */
[----:B------:R-:W-:Y:S01]  /*4870*/  ULDC.64 UR4, c[0x0][0x270] ;  /* 0x00009c0000047ab9 */ /* 0x000fe20000000a00 */
[----:B------:R-:W-:Y:S01]  /*4880*/  FSETP.GEU.AND P2, PT, R229, 1.175494350822287508e-38, PT ;  /* 0x00800000e500780b */ /* 0x000fe20003f4e000 */
[----:B------:R-:W-:Y:S01]  /*4890*/  UIMAD UR4, UR8, UR4, URZ ;  /* 0x00000004080472a4 */ /* 0x000fe2000f8e023f */
[----:B-1----:R-:W-:Y:S01]  /*48a0*/  LOP3.LUT R3, R0, 0xff800000, RZ, 0xc0, !PT ;  /* 0xff80000000037812 */ /* 0x002fe200078ec0ff */
[----:B------:R-:W-:-:S02]  /*48b0*/  IMAD.IADD R0, R4, 0x1, R7 ;  /* 0x0000000104007824 */ /* 0x000fc400078e0207 */
[----:B------:R-:W-:Y:S01]  /*48c0*/  FMUL R4, R229, 8388608 ;  /* 0x4b000000e5047820 */ /* 0x000fe20000400000 */
[----:B------:R-:W-:Y:S02]  /*48d0*/  FSETP.GEU.AND P3, PT, R228, 1.175494350822287508e-38, PT ;  /* 0x00800000e400780b */ /* 0x000fe40003f6e000 */
[----:B------:R-:W-:Y:S01]  /*48e0*/  I2FP.F32.S32 R5, R3 ;  /* 0x0000000300057245 */ /* 0x000fe20000201400 */
[----:B------:R-:W-:Y:S01]  /*48f0*/  IMAD.IADD R3, R26, 0x1, -R3 ;  /* 0x000000011a037824 */ /* 0x000fe200078e0a03 */
[----:B------:R-:W-:Y:S02]  /*4900*/  FSETP.GT.AND P6, PT, |R227|, 8.50705917302346158658e+37, PT ;  /* 0x7e800000e300780b */ /* 0x000fe40003fc4200 */
[----:B------:R-:W-:Y:S01]  /*4910*/  FSEL R28, R4, R229, !P2 ;  /* 0x000000e5041c7208 */ /* 0x000fe20005000000 */
[----:B------:R-:W-:Y:S01]  /*4920*/  FFMA.FTZ R2, R5, 1.1920928955078125e-07, R2 ;  /* 0x3400000005027823 */ /* 0x000fe20000010002 */
[----:B------:R-:W-:Y:S01]  /*4930*/  FMUL R5, R228, 8388608 ;  /* 0x4b000000e4057820 */ /* 0x000fe20000400000 */
[----:B------:R-:W-:Y:S01]  /*4940*/  FSETP.GEU.AND P5, PT, |R227|, 1.175494350822287508e-38, PT ;  /* 0x00800000e300780b */ /* 0x000fe20003fae200 */
[----:B------:R-:W-:Y:S01]  /*4950*/  FADD R3, R3, -1 ;  /* 0xbf80000003037421 */ /* 0x000fe20000000000 */
[----:B------:R-:W-:-:S02]  /*4960*/  FSETP.GEU.AND P4, PT, R227, 1.175494350822287508e-38, PT ;  /* 0x00800000e300780b */ /* 0x000fc40003f8e000 */
[----:B------:R-:W-:Y:S01]  /*4970*/  FSEL R33, R5, R228, !P3 ;  /* 0x000000e405217208 */ /* 0x000fe20005800000 */
[----:B------:R-:W-:Y:S01]  /*4980*/  VIADD R5, R28, 0xc0cafb0d ;  /* 0xc0cafb0d1c057836 */ /* 0x000fe20000000000 */
[----:B------:R-:W-:Y:S02]  /*4990*/  FSEL R60, R6, R227, !P4 ;  /* 0x000000e3063c7208 */ /* 0x000fe40006000000 */
[----:B------:R-:W-:Y:S01]  /*49a0*/  @P6 FMUL R227, R227, 0.25 ;  /* 0x3e800000e3e36820 */ /* 0x000fe20000400000 */
[----:B------:R-:W-:Y:S01]  /*49b0*/  VIADD R7, R33, 0xc0cafb0d ;  /* 0xc0cafb0d21077836 */ /* 0x000fe20000000000 */
[----:B------:R-:W-:Y:S01]  /*49c0*/  LOP3.LUT R5, R5, 0xff800000, RZ, 0xc0, !PT ;  /* 0xff80000005057812 */ /* 0x000fe200078ec0ff */
[----:B------:R-:W-:Y:S01]  /*49d0*/  @P6 FMUL R47, R47, 0.25 ;  /* 0x3e8000002f2f6820 */ /* 0x000fe20000400000 */
[----:B------:R-:W-:Y:S01]  /*49e0*/  FSEL R4, RZ, -23, P2 ;  /* 0xc1b80000ff047808 */ /* 0x000fe20001000000 */
[----:B------:R-:W-:Y:S01]  /*49f0*/  @P6 FMUL R46, R46, 0.25 ;  /* 0x3e8000002e2e6820 */ /* 0x000fe20000400000 */
[----:B------:R-:W-:Y:S01]  /*4a00*/  LOP3.LUT R8, R7, 0xff800000, RZ, 0xc0, !PT ;  /* 0xff80000007087812 */ /* 0x000fe200078ec0ff */
[----:B------:R-:W-:Y:S01]  /*4a10*/  @P6 FMUL R51, R51, 0.25 ;  /* 0x3e80000033336820 */ /* 0x000fe20000400000 */
[----:B------:R-:W-:Y:S01]  /*4a20*/  I2FP.F32.S32 R7, R5 ;  /* 0x0000000500077245 */ /* 0x000fe20000201400 */
[----:B------:R-:W-:Y:S01]  /*4a30*/  @P6 FMUL R50, R50, 0.25 ;  /* 0x3e80000032326820 */ /* 0x000fe20000400000 */
[----:B------:R-:W-:Y:S01]  /*4a40*/  FSETP.GT.AND P6, PT, |R230|, 8.50705917302346158658e+37, PT ;  /* 0x7e800000e600780b */ /* 0x000fe20003fc4200 */
[----:B------:R-:W-:Y:S01]  /*4a50*/  @!P5 FMUL R227, R227, 16777216 ;  /* 0x4b800000e3e3d820 */ /* 0x000fe20000400000 */
[----:B------:R-:W-:Y:S01]  /*4a60*/  FSETP.GT.AND P2, PT, |R228|, 8.50705917302346158658e+37, PT ;  /* 0x7e800000e400780b */ /* 0x000fe20003f44200 */
[----:B------:R-:W-:Y:S01]  /*4a70*/  FFMA.FTZ R7, R7, 1.1920928955078125e-07, R4 ;  /* 0x3400000007077823 */ /* 0x000fe20000010004 */
[----:B------:R-:W-:Y:S01]  /*4a80*/  FSETP.GT.AND P1, PT, |R229|, 8.50705917302346158658e+37, PT ;  /* 0x7e800000e500780b */ /* 0x000fe20003f24200 */
[----:B------:R-:W0:Y:S01]  /*4a90*/  MUFU.RCP R4, R227 ;  /* 0x000000e300047308 */ /* 0x000e220000001000 */
[----:B------:R-:W-:Y:S01]  /*4aa0*/  FSEL R6, RZ, -23, P3 ;  /* 0xc1b80000ff067808 */ /* 0x000fe20001800000 */
[----:B------:R-:W-:Y:S01]  /*4ab0*/  @!P5 FMUL R47, R47, 16777216 ;  /* 0x4b8000002f2fd820 */ /* 0x000fe20000400000 */
[----:B------:R-:W-:Y:S01]  /*4ac0*/  FSETP.GEU.AND P3, PT, |R230|, 1.175494350822287508e-38, PT ;  /* 0x00800000e600780b */ /* 0x000fe20003f6e200 */
[----:B------:R-:W-:Y:S01]  /*4ad0*/  @!P5 FMUL R46, R46, 16777216 ;  /* 0x4b8000002e2ed820 */ /* 0x000fe20000400000 */
[----:B------:R-:W-:Y:S01]  /*4ae0*/  @!P5 FMUL R51, R51, 16777216 ;  /* 0x4b8000003333d820 */ /* 0x000fe20000400000 */
[----:B------:R-:W-:Y:S01]  /*4af0*/  @!P5 FMUL R50, R50, 16777216 ;  /* 0x4b8000003232d820 */ /* 0x000fe20000400000 */
[----:B------:R-:W-:Y:S01]  /*4b00*/  FSEL R10, RZ, -23, P4 ;  /* 0xc1b80000ff0a7808 */ /* 0x000fe20002000000 */
[----:B------:R-:W-:Y:S01]  /*4b10*/  VIADD R9, R60, 0xc0cafb0d ;  /* 0xc0cafb0d3c097836 */ /* 0x000fe20000000000 */
[----:B------:R-:W-:Y:S01]  /*4b20*/  FSETP.GEU.AND P5, PT, |R228|, 1.175494350822287508e-38, PT ;  /* 0x00800000e400780b */ /* 0x000fe20003fae200 */
[----:B------:R-:W-:Y:S01]  /*4b30*/  @P6 FMUL R230, R230, 0.25 ;  /* 0x3e800000e6e66820 */ /* 0x000fe20000400000 */
[----:B------:R-:W-:Y:S01]  /*4b40*/  FSETP.GEU.AND P4, PT, |R229|, 1.175494350822287508e-38, PT ;  /* 0x00800000e500780b */ /* 0x000fe20003f8e200 */
[----:B------:R-:W-:Y:S01]  /*4b50*/  @P2 FMUL R228, R228, 0.25 ;  /* 0x3e800000e4e42820 */ /* 0x000fe20000400000 */
[----:B------:R-:W-:Y:S01]  /*4b60*/  LOP3.LUT R11, R9, 0xff800000, RZ, 0xc0, !PT ;  /* 0xff800000090b7812 */ /* 0x000fe200078ec0ff */
[----:B------:R-:W-:Y:S01]  /*4b70*/  @P1 FMUL R229, R229, 0.25 ;  /* 0x3e800000e5e51820 */ /* 0x000fe20000400000 */
[----:B------:R-:W-:Y:S01]  /*4b80*/  I2FP.F32.S32 R9, R8 ;  /* 0x0000000800097245 */ /* 0x000fe20000201400 */
[----:B------:R-:W-:Y:S01]  /*4b90*/  @!P3 FMUL R230, R230, 16777216 ;  /* 0x4b800000e6e6b820 */ /* 0x000fe20000400000 */
[----:B------:R-:W-:Y:S01]  /*4ba0*/  I2FP.F32.S32 R13, R11 ;  /* 0x0000000b000d7245 */ /* 0x000fe20000201400 */
[C---:B0-----:R-:W-:Y:S01]  /*4bb0*/  FMUL R14, R4.reuse, R51 ;  /* 0x00000033040e7220 */ /* 0x041fe20000400000 */
[----:B------:R-:W-:Y:S01]  /*4bc0*/  FMUL R17, R4, R50 ;  /* 0x0000003204117220 */ /* 0x000fe20000400000 */
[----:B------:R-:W-:Y:S01]  /*4bd0*/  FFMA.FTZ R9, R9, 1.1920928955078125e-07, R6 ;  /* 0x3400000009097823 */ /* 0x000fe20000010006 */
[----:B------:R-:W0:Y:S01]  /*4be0*/  MUFU.RCP R15, R230 ;  /* 0x000000e6000f7308 */ /* 0x000e220000001000 */
[----:B------:R-:W-:Y:S01]  /*4bf0*/  @!P5 FMUL R228, R228, 16777216 ;  /* 0x4b800000e4e4d820 */ /* 0x000fe20000400000 */
[----:B------:R-:W-:Y:S01]  /*4c00*/  FFMA.FTZ R10, R13, 1.1920928955078125e-07, R10 ;  /* 0x340000000d0a7823 */ /* 0x000fe2000001000a */
[----:B------:R-:W-:Y:S01]  /*4c10*/  @!P4 FMUL R229, R229, 16777216 ;  /* 0x4b800000e5e5c820 */ /* 0x000fe20000400000 */
[C---:B------:R-:W-:Y:S01]  /*4c20*/  FMUL R6, R4.reuse, R47 ;  /* 0x0000002f04067220 */ /* 0x040fe20000400000 */
[----:B------:R-:W-:Y:S01]  /*4c30*/  FMUL R13, R4, R46 ;  /* 0x0000002e040d7220 */ /* 0x000fe20000400000 */
[----:B------:R-:W-:Y:S01]  /*4c40*/  @P6 FMUL R53, R53, 0.25 ;  /* 0x3e80000035356820 */ /* 0x000fe20000400000 */
[----:B------:R-:W-:Y:S01]  /*4c50*/  @P6 FMUL R52, R52, 0.25 ;  /* 0x3e80000034346820 */ /* 0x000fe20000400000 */
[----:B------:R-:W1:Y:S01]  /*4c60*/  MUFU.RCP R4, R228 ;  /* 0x000000e400047308 */ /* 0x000e620000001000 */
[----:B------:R-:W-:Y:S01]  /*4c70*/  @P6 FMUL R57, R57, 0.25 ;  /* 0x3e80000039396820 */ /* 0x000fe20000400000 */
[----:B------:R-:W-:Y:S01]  /*4c80*/  @P6 FMUL R56, R56, 0.25 ;  /* 0x3e80000038386820 */ /* 0x000fe20000400000 */
[----:B------:R-:W-:Y:S01]  /*4c90*/  @P2 FMUL R49, R49, 0.25 ;  /* 0x3e80000031312820 */ /* 0x000fe20000400000 */
[----:B------:R-:W-:Y:S01]  /*4ca0*/  @P2 FMUL R48, R48, 0.25 ;  /* 0x3e80000030302820 */ /* 0x000fe20000400000 */
[----:B------:R-:W-:Y:S01]  /*4cb0*/  @P1 FMUL R55, R55, 0.25 ;  /* 0x3e80000037371820 */ /* 0x000fe20000400000 */
[----:B------:R-:W-:Y:S01]  /*4cc0*/  @P1 FMUL R54, R54, 0.25 ;  /* 0x3e80000036361820 */ /* 0x000fe20000400000 */
[----:B------:R-:W-:Y:S01]  /*4cd0*/  @P1 FMUL R59, R59, 0.25 ;  /* 0x3e8000003b3b1820 */ /* 0x000fe20000400000 */
[----:B------:R-:W2:Y:S01]  /*4ce0*/  MUFU.RCP R12, R229 ;  /* 0x000000e5000c7308 */ /* 0x000ea20000001000 */
[----:B------:R-:W-:Y:S01]  /*4cf0*/  @P1 FMUL R58, R58, 0.25 ;  /* 0x3e8000003a3a1820 */ /* 0x000fe20000400000 */
[----:B------:R-:W-:Y:S01]  /*4d00*/  @!P3 FMUL R53, R53, 16777216 ;  /* 0x4b8000003535b820 */ /* 0x000fe20000400000 */
        /* <DEDUP_REMOVED lines=9> */
[----:B------:R-:W-:Y:S01]  /*4da0*/  @P2 FMUL R45, R45, 0.25 ;  /* 0x3e8000002d2d2820 */ /* 0x000fe20000400000 */
[----:B------:R-:W-:Y:S01]  /*4db0*/  @P2 FMUL R44, R44, 0.25 ;  /* 0x3e8000002c2c2820 */ /* 0x000fe20000400000 */
[C---:B0-----:R-:W-:Y:S01]  /*4dc0*/  FMUL R20, R15.reuse, R53 ;  /* 0x000000350f147220 */ /* 0x041fe20000400000 */
[C---:B------:R-:W-:Y:S01]  /*4dd0*/  FMUL R23, R15.reuse, R52 ;  /* 0x000000340f177220 */ /* 0x040fe20000400000 */
[C---:B------:R-:W-:Y:S01]  /*4de0*/  FMUL R24, R15.reuse, R57 ;  /* 0x000000390f187220 */ /* 0x040fe20000400000 */
[----:B------:R-:W-:Y:S01]  /*4df0*/  FMUL R27, R15, R56 ;  /* 0x000000380f1b7220 */ /* 0x000fe20000400000 */
[C---:B-1----:R-:W-:Y:S01]  /*4e00*/  FMUL R16, R4.reuse, R49 ;  /* 0x0000003104107220 */ /* 0x042fe20000400000 */
[----:B------:R-:W-:Y:S01]  /*4e10*/  FMUL R19, R4, R48 ;  /* 0x0000003004137220 */ /* 0x000fe20000400000 */
[C---:B--2---:R-:W-:Y:S01]  /*4e20*/  FMUL R18, R12.reuse, R55 ;  /* 0x000000370c127220 */ /* 0x044fe20000400000 */
[C---:B------:R-:W-:Y:S01]  /*4e30*/  FMUL R21, R12.reuse, R54 ;  /* 0x000000360c157220 */ /* 0x040fe20000400000 */
[C---:B------:R-:W-:Y:S01]  /*4e40*/  FMUL R22, R12.reuse, R59 ;  /* 0x0000003b0c167220 */ /* 0x040fe20000400000 */
[----:B------:R-:W-:Y:S01]  /*4e50*/  FMUL R25, R12, R58 ;  /* 0x0000003a0c197220 */ /* 0x000fe20000400000 */
[----:B------:R-:W-:Y:S01]  /*4e60*/  @!P5 FMUL R45, R45, 16777216 ;  /* 0x4b8000002d2dd820 */ /* 0x000fe20000400000 */
[----:B------:R-:W-:Y:S01]  /*4e70*/  @!P5 FMUL R44, R44, 16777216 ;  /* 0x4b8000002c2cd820 */ /* 0x000fe20000400000 */
[----:B------:R-:W-:Y:S01]  /*4e80*/  F2FP.SATFINITE.E4M3.F32.PACK_AB_MERGE_C R24, R24, R27, RZ ;  /* 0x0000001b1818723e */ /* 0x000fe200048070ff */
[----:B------:R-:W-:Y:S01]  /*4e90*/  IMAD.IADD R5, R28, 0x1, -R5 ;  /* 0x000000011c057824 */ /* 0x000fe200078e0a05 */
[----:B------:R-:W-:Y:S01]  /*4ea0*/  F2FP.SATFINITE.E4M3.F32.PACK_AB_MERGE_C R23, R20, R23, RZ ;  /* 0x000000171417723e */ /* 0x000fe200048070ff */
[C---:B------:R-:W-:Y:S01]  /*4eb0*/  FMUL R12, R4.reuse, R45 ;  /* 0x0000002d040c7220 */ /* 0x040fe20000400000 */
[----:B------:R-:W-:Y:S01]  /*4ec0*/  FMUL R15, R4, R44 ;  /* 0x0000002c040f7220 */ /* 0x000fe20000400000 */
[----:B------:R-:W-:Y:S01]  /*4ed0*/  F2FP.SATFINITE.E4M3.F32.PACK_AB_MERGE_C R16, R16, R19, RZ ;  /* 0x000000131010723e */ /* 0x000fe200048070ff */
[----:B------:R-:W-:Y:S01]  /*4ee0*/  FADD R5, R5, -1 ;  /* 0xbf80000005057421 */ /* 0x000fe20000000000 */
[----:B------:R-:W-:Y:S01]  /*4ef0*/  F2FP.SATFINITE.E4M3.F32.PACK_AB_MERGE_C R22, R22, R25, RZ ;  /* 0x000000191616723e */ /* 0x000fe200048070ff */
[----:B------:R-:W-:Y:S01]  /*4f00*/  IMAD.IADD R8, R33, 0x1, -R8 ;  /* 0x0000000121087824 */ /* 0x000fe200078e0a08 */
[----:B------:R-:W-:Y:S01]  /*4f10*/  F2FP.SATFINITE.E4M3.F32.PACK_AB_MERGE_C R21, R18, R21, RZ ;  /* 0x000000151215723e */ /* 0x000fe200048070ff */
[----:B------:R-:W-:Y:S01]  /*4f20*/  IMAD.IADD R11, R60, 0x1, -R11 ;  /* 0x000000013c0b7824 */ /* 0x000fe200078e0a0b */
[----:B------:R-:W-:Y:S01]  /*4f30*/  F2FP.SATFINITE.E4M3.F32.PACK_AB_MERGE_C R19, R6, R13, RZ ;  /* 0x0000000d0613723e */ /* 0x000fe200048070ff */
[----:B------:R-:W-:Y:S01]  /*4f40*/  FADD R8, R8, -1 ;  /* 0xbf80000008087421 */ /* 0x000fe20000000000 */
[----:B------:R-:W-:-:S02]  /*4f50*/  LOP3.LUT R4, R24, 0xffff, RZ, 0xc0, !PT ;  /* 0x0000ffff18047812 */ /* 0x000fc400078ec0ff */
[C---:B------:R-:W-:Y:S02]  /*4f60*/  LOP3.LUT R13, R23.reuse, 0xffff, RZ, 0xc0, !PT ;  /* 0x0000ffff170d7812 */ /* 0x040fe400078ec0ff */
[----:B------:R-:W-:Y:S02]  /*4f70*/  PRMT R24, R23, 0x7604, R24 ;  /* 0x0000760417187816 */ /* 0x000fe40000000018 */
[----:B------:R-:W-:Y:S02]  /*4f80*/  F2FP.SATFINITE.E4M3.F32.PACK_AB_MERGE_C R15, R12, R15, RZ ;  /* 0x0000000f0c0f723e */ /* 0x000fe400048070ff */
[C---:B------:R-:W-:Y:S01]  /*4f90*/  PRMT R23, R21.reuse, 0x7604, R22 ;  /* 0x0000760415177816 */ /* 0x040fe20000000016 */
[----:B------:R0:W-:Y:S01]  /*4fa0*/  STS.U16 [R213+UR7], R24 ;  /* 0x00000018d5007988 */ /* 0x0001e20008000407 */
[----:B------:R-:W-:Y:S02]  /*4fb0*/  LOP3.LUT R6, R22, 0xffff, RZ, 0xc0, !PT ;  /* 0x0000ffff16067812 */ /* 0x000fe400078ec0ff */
[----:B------:R-:W-:-:S02]  /*4fc0*/  LOP3.LUT R21, R21, 0xffff, RZ, 0xc0, !PT ;  /* 0x0000ffff15157812 */ /* 0x000fc400078ec0ff */
[----:B------:R-:W-:Y:S02]  /*4fd0*/  SHF.R.U32.HI R4, RZ, 0x8, R4 ;  /* 0x00000008ff047819 */ /* 0x000fe40000011604 */
[----:B------:R-:W-:Y:S02]  /*4fe0*/  SHF.R.U32.HI R13, RZ, 0x8, R13 ;  /* 0x00000008ff0d7819 */ /* 0x000fe4000001160d */
[----:B------:R-:W-:Y:S01]  /*4ff0*/  F2FP.SATFINITE.E4M3.F32.PACK_AB_MERGE_C R14, R14, R17, RZ ;  /* 0x000000110e0e723e */ /* 0x000fe200048070ff */
[----:B0-----:R-:W0:Y:S01]  /*5000*/  LDC R24, c[0x0][0x278] ;  /* 0x00009e00ff187b82 */ /* 0x001e220000000800 */
[----:B------:R-:W-:Y:S02]  /*5010*/  LOP3.LUT R12, R16, 0xffff, RZ, 0xc0, !PT ;  /* 0x0000ffff100c7812 */ /* 0x000fe400078ec0ff */
[C---:B------:R-:W-:Y:S02]  /*5020*/  PRMT R25, R15.reuse, 0x7604, R16 ;  /* 0x000076040f197816 */ /* 0x040fe40000000010 */
[----:B------:R-:W-:-:S02]  /*5030*/  LOP3.LUT R17, R15, 0xffff, RZ, 0xc0, !PT ;  /* 0x0000ffff0f117812 */ /* 0x000fc400078ec0ff */
[----:B------:R-:W-:Y:S02]  /*5040*/  SHF.R.U32.HI R6, RZ, 0x8, R6 ;  /* 0x00000008ff067819 */ /* 0x000fe40000011606 */
[----:B------:R-:W-:Y:S02]  /*5050*/  SHF.R.U32.HI R15, RZ, 0x8, R21 ;  /* 0x00000008ff0f7819 */ /* 0x000fe40000011615 */
[----:B------:R-:W-:Y:S02]  /*5060*/  PRMT R16, R13, 0x7604, R4 ;  /* 0x000076040d107816 */ /* 0x000fe40000000004 */
[----:B------:R-:W-:Y:S02]  /*5070*/  LOP3.LUT R4, R14, 0xffff, RZ, 0xc0, !PT ;  /* 0x0000ffff0e047812 */ /* 0x000fe400078ec0ff */
[----:B------:R-:W-:Y:S01]  /*5080*/  LOP3.LUT R13, R19, 0xffff, RZ, 0xc0, !PT ;  /* 0x0000ffff130d7812 */ /* 0x000fe200078ec0ff */
[----:B------:R-:W-:Y:S01]  /*5090*/  STS.U16 [R213+UR7+0x80], R16 ;  /* 0x00008010d5007988 */ /* 0x000fe20008000407 */
[----:B------:R-:W-:-:S02]  /*50a0*/  PRMT R15, R15, 0x7604, R6 ;  /* 0x000076040f0f7816 */ /* 0x000fc40000000006 */
[----:B------:R-:W-:Y:S01]  /*50b0*/  PRMT R18, R19, 0x7604, R14 ;  /* 0x0000760413127816 */ /* 0x000fe2000000000e */
[----:B------:R-:W-:Y:S01]  /*50c0*/  IMAD.MOV.U32 R19, RZ, RZ, 0x3dc6b27f ;  /* 0x3dc6b27fff137424 */ /* 0x000fe200078e00ff */
[----:B------:R-:W-:Y:S02]  /*50d0*/  SHF.R.U32.HI R4, RZ, 0x8, R4 ;  /* 0x00000008ff047819 */ /* 0x000fe40000011604 */
[----:B------:R-:W-:Y:S02]  /*50e0*/  SHF.R.U32.HI R13, RZ, 0x8, R13 ;  /* 0x00000008ff0d7819 */ /* 0x000fe4000001160d */
[----:B------:R-:W-:Y:S02]  /*50f0*/  LOP3.LUT R6, R213, 0x40, RZ, 0x3c, !PT ;  /* 0x00000040d5067812 */ /* 0x000fe400078e3cff */
[----:B------:R-:W-:Y:S01]  /*5100*/  PRMT R20, R13, 0x7604, R4 ;  /* 0x000076040d147816 */ /* 0x000fe20000000004 */
[C---:B------:R-:W-:Y:S01]  /*5110*/  FFMA.FTZ R4, R3.reuse, R19, -0.16845393180847167969 ;  /* 0xbe2c7f3003047423 */ /* 0x040fe20000010013 */
[----:B------:R-:W-:Y:S01]  /*5120*/  SHF.R.U32.HI R12, RZ, 0x8, R12 ;  /* 0x00000008ff0c7819 */ /* 0x000fe2000001160c */
[----:B------:R-:W-:Y:S01]  /*5130*/  STS.U16 [R6+UR7+0x200], R23 ;  /* 0x0002001706007988 */ /* 0x000fe20008000407 */
[----:B------:R-:W-:Y:S01]  /*5140*/  SHF.R.U32.HI R17, RZ, 0x8, R17 ;  /* 0x00000008ff117819 */ /* 0x000fe20000011611 */
[----:B------:R-:W-:Y:S01]  /*5150*/  FFMA.FTZ R4, R3, R4, 0.1716887056827545166 ;  /* 0x3e2fcf2a03047423 */ /* 0x000fe20000010004 */
[----:B------:R-:W-:Y:S01]  /*5160*/  LOP3.LUT R13, R213, 0x44, RZ, 0x3c, !PT ;  /* 0x00000044d50d7812 */ /* 0x000fe200078e3cff */
[----:B------:R1:W-:Y:S01]  /*5170*/  STS.U16 [R6+UR7+0x280], R15 ;  /* 0x0002800f06007988 */ /* 0x0003e20008000407 */
[----:B------:R-:W-:Y:S01]  /*5180*/  PRMT R17, R17, 0x7604, R12 ;  /* 0x0000760411117816 */ /* 0x000fe2000000000c */
[----:B------:R-:W-:Y:S01]  /*5190*/  FFMA.FTZ R4, R3, R4, -0.17900948226451873779 ;  /* 0xbe374e4303047423 */ /* 0x000fe20000010004 */
[----:B------:R-:W-:-:S02]  /*51a0*/  LOP3.LUT R12, R213, 0x4, RZ, 0x3c, !PT ;  /* 0x00000004d50c7812 */ /* 0x000fc400078e3cff */
[----:B------:R-:W-:Y:S01]  /*51b0*/  SHF.R.U32.HI R209, RZ, 0x5, R209 ;  /* 0x00000005ffd17819 */ /* 0x000fe200000116d1 */
[----:B------:R-:W-:Y:S01]  /*51c0*/  FFMA.FTZ R4, R3, R4, 0.20512372255325317383 ;  /* 0x3e520bf403047423 */ /* 0x000fe20000010004 */
[----:B------:R-:W-:Y:S01]  /*51d0*/  ISETP.GE.U32.AND P5, PT, R28, 0x7f800000, PT ;  /* 0x7f8000001c00780c */ /* 0x000fe20003fa6070 */
[----:B------:R-:W-:Y:S01]  /*51e0*/  STS.U16 [R12+UR7+0x400], R25 ;  /* 0x000400190c007988 */ /* 0x000fe20008000407 */
[----:B------:R-:W-:Y:S01]  /*51f0*/  ISETP.GE.U32.AND P1, PT, R26, 0x7f800000, PT ;  /* 0x7f8000001a00780c */ /* 0x000fe20003f26070 */
[----:B-1----:R-:W-:Y:S01]  /*5200*/  FFMA.FTZ R6, R5, R19, -0.16845393180847167969 ;  /* 0xbe2c7f3005067423 */ /* 0x002fe20000010013 */
[----:B------:R-:W-:Y:S01]  /*5210*/  FFMA.FTZ R4, R3, R4, -0.24046532809734344482 ;  /* 0xbe763c8b03047423 */ /* 0x000fe20000010004 */
[----:B------:R1:W-:Y:S01]  /*5220*/  STS.U16 [R12+UR7+0x480], R17 ;  /* 0x000480110c007988 */ /* 0x0003e20008000407 */
[----:B------:R-:W-:Y:S01]  /*5230*/  SGXT.U32 R15, R209, 0x2 ;  /* 0x00000002d10f781a */ /* 0x000fe20000000000 */
[----:B------:R-:W-:Y:S01]  /*5240*/  FFMA.FTZ R6, R5, R6, 0.1716887056827545166 ;  /* 0x3e2fcf2a05067423 */ /* 0x000fe20000010006 */
[----:B------:R-:W-:Y:S01]  /*5250*/  FFMA.FTZ R4, R3, R4, 0.28857114911079406738 ;  /* 0x3e93bf9903047423 */ /* 0x000fe20000010004 */
[----:B------:R-:W-:Y:S01]  /*5260*/  STS.U16 [R13+UR7+0x600], R18 ;  /* 0x000600120d007988 */ /* 0x000fe20008000407 */
[----:B------:R-:W-:Y:S01]  /*5270*/  ISETP.GE.U32.AND P4, PT, R33, 0x7f800000, PT ;  /* 0x7f8000002100780c */ /* 0x000fe20003f86070 */
[----:B------:R-:W-:Y:S01]  /*5280*/  FFMA.FTZ R6, R5, R6, -0.17900948226451873779 ;  /* 0xbe374e4305067423 */ /* 0x000fe20000010006 */
[----:B------:R-:W-:Y:S01]  /*5290*/  FFMA.FTZ R4, R3, R4, -0.36067417263984680176 ;  /* 0xbeb8aa4903047423 */ /* 0x000fe20000010004 */
[----:B------:R2:W-:Y:S01]  /*52a0*/  STS.U16 [R13+UR7+0x680], R20 ;  /* 0x000680140d007988 */ /* 0x0005e20008000407 */
[----:B0-----:R-:W-:-:S02]  /*52b0*/  IMAD R14, R15, R24, RZ ;  /* 0x000000180f0e7224 */ /* 0x001fc400078e02ff */
[----:B------:R-:W-:Y:S01]  /*52c0*/  FFMA.FTZ R6, R5, R6, 0.20512372255325317383 ;  /* 0x3e520bf405067423 */ /* 0x000fe20000010006 */
[----:B-1----:R-:W-:Y:S01]  /*52d0*/  FADD R12, R11, -1 ;  /* 0xbf8000000b0c7421 */ /* 0x002fe20000000000 */
[----:B------:R-:W-:Y:S01]  /*52e0*/  FFMA.FTZ R11, R8, R19, -0.16845393180847167969 ;  /* 0xbe2c7f30080b7423 */ /* 0x000fe20000010013 */
[----:B------:R-:W-:Y:S01]  /*52f0*/  FFMA.FTZ R4, R3, R4, 0.48089820146560668945 ;  /* 0x3ef6384a03047423 */ /* 0x000fe20000010004 */
[----:B------:R-:W-:Y:S01]  /*5300*/  FFMA.FTZ R6, R5, R6, -0.24046532809734344482 ;  /* 0xbe763c8b05067423 */ /* 0x000fe20000010006 */
[----:B------:R-:W-:Y:S02]  /*5310*/  IMAD R15, R24, 0x4, R14 ;  /* 0x00000004180f7824 */ /* 0x000fe400078e020e */
[----:B------:R-:W-:Y:S01]  /*5320*/  FFMA.FTZ R11, R8, R11, 0.1716887056827545166 ;  /* 0x3e2fcf2a080b7423 */ /* 0x000fe2000001000b */
[----:B------:R-:W-:Y:S01]  /*5330*/  FFMA.FTZ R4, R3, R4, -0.72134751081466674805 ;  /* 0xbf38aa3b03047423 */ /* 0x000fe20000010004 */
[----:B------:R-:W-:Y:S01]  /*5340*/  FFMA.FTZ R6, R5, R6, 0.28857114911079406738 ;  /* 0x3e93bf9905067423 */ /* 0x000fe20000010006 */
[----:B--2---:R-:W-:Y:S01]  /*5350*/  FFMA.FTZ R13, R12, R19, -0.16845393180847167969 ;  /* 0xbe2c7f300c0d7423 */ /* 0x004fe20000010013 */
[----:B------:R-:W-:Y:S01]  /*5360*/  FFMA.FTZ R11, R8, R11, -0.17900948226451873779 ;  /* 0xbe374e43080b7423 */ /* 0x000fe2000001000b */
[----:B------:R-:W-:Y:S01]  /*5370*/  FMUL R4, R3, R4 ;  /* 0x0000000403047220 */ /* 0x000fe20000400000 */
[----:B------:R-:W-:Y:S01]  /*5380*/  FFMA.FTZ R6, R5, R6, -0.36067417263984680176 ;  /* 0xbeb8aa4905067423 */ /* 0x000fe20000010006 */
[----:B------:R-:W-:Y:S01]  /*5390*/  FFMA.FTZ R13, R12, R13, 0.1716887056827545166 ;  /* 0x3e2fcf2a0c0d7423 */ /* 0x000fe2000001000d */
[----:B------:R-:W-:Y:S01]  /*53a0*/  FFMA.FTZ R11, R8, R11, 0.20512372255325317383 ;  /* 0x3e520bf4080b7423 */ /* 0x000fe2000001000b */
[----:B------:R-:W-:Y:S01]  /*53b0*/  FMUL R4, R3, R4 ;  /* 0x0000000403047220 */ /* 0x000fe20000400000 */
[C---:B------:R-:W-:Y:S01]  /*53c0*/  FFMA.FTZ R6, R5.reuse, R6, 0.48089820146560668945 ;  /* 0x3ef6384a05067423 */ /* 0x040fe20000010006 */
[----:B------:R-:W-:Y:S01]  /*53d0*/  FFMA.FTZ R13, R12, R13, -0.17900948226451873779 ;  /* 0xbe374e430c0d7423 */ /* 0x000fe2000001000d */
[----:B------:R-:W-:Y:S01]  /*53e0*/  FFMA.FTZ R11, R8, R11, -0.24046532809734344482 ;  /* 0xbe763c8b080b7423 */ /* 0x000fe2000001000b */
[----:B------:R-:W-:Y:S01]  /*53f0*/  BAR.SYNC.DEFER_BLOCKING 0x0 ;  /* 0x0000000000007b1d */ /* 0x000fe20000010000 */
[----:B------:R-:W-:Y:S01]  /*5400*/  FFMA.FTZ R6, R5, R6, -0.72134751081466674805 ;  /* 0xbf38aa3b05067423 */ /* 0x000fe20000010006 */
[----:B------:R-:W-:Y:S01]  /*5410*/  FFMA.FTZ R13, R12, R13, 0.20512372255325317383 ;  /* 0x3e520bf40c0d7423 */ /* 0x000fe2000001000d */
[----:B------:R-:W-:Y:S01]  /*5420*/  FFMA.FTZ R11, R8, R11, 0.28857114911079406738 ;  /* 0x3e93bf99080b7423 */ /* 0x000fe2000001000b */
[----:B------:R-:W-:-:S02]  /*5430*/  IMAD R16, R24, 0x4, R15 ;  /* 0x0000000418107824 */ /* 0x000fc400078e020f */
[----:B------:R-:W-:Y:S01]  /*5440*/  FMUL R6, R5, R6 ;  /* 0x0000000605067220 */ /* 0x000fe20000400000 */
[----:B------:R-:W-:Y:S01]  /*5450*/  FFMA.FTZ R13, R12, R13, -0.24046532809734344482 ;  /* 0xbe763c8b0c0d7423 */ /* 0x000fe2000001000d */
[----:B------:R-:W-:Y:S01]  /*5460*/  FFMA.FTZ R11, R8, R11, -0.36067417263984680176 ;  /* 0xbeb8aa49080b7423 */ /* 0x000fe2000001000b */
[----:B------:R-:W-:Y:S01]  /*5470*/  FFMA.FTZ R3, R3, 1.4426950216293334961, R4 ;  /* 0x3fb8aa3b03037823 */ /* 0x000fe20000010004 */
[C---:B------:R-:W-:Y:S01]  /*5480*/  FMUL R6, R5.reuse, R6 ;  /* 0x0000000605067220 */ /* 0x040fe20000400000 */
[----:B------:R-:W-:Y:S02]  /*5490*/  IMAD R17, R24, 0x4, R16 ;  /* 0x0000000418117824 */ /* 0x000fe400078e0210 */
[----:B------:R-:W-:Y:S01]  /*54a0*/  FFMA.FTZ R11, R8, R11, 0.48089820146560668945 ;  /* 0x3ef6384a080b7423 */ /* 0x000fe2000001000b */
[----:B------:R-:W-:Y:S01]  /*54b0*/  FFMA.FTZ R13, R12, R13, 0.28857114911079406738 ;  /* 0x3e93bf990c0d7423 */ /* 0x000fe2000001000d */
[----:B------:R-:W-:Y:S01]  /*54c0*/  FFMA.FTZ R6, R5, 1.4426950216293334961, R6 ;  /* 0x3fb8aa3b05067823 */ /* 0x000fe20000010006 */
[----:B------:R-:W-:Y:S01]  /*54d0*/  IMAD R18, R24, 0x4, R17 ;  /* 0x0000000418127824 */ /* 0x000fe200078e0211 */
[----:B------:R-:W0:Y:S01]  /*54e0*/  LDC.64 R4, c[0x0][0x228] ;  /* 0x00008a00ff047b82 */ /* 0x000e220000000a00 */
[----:B------:R-:W-:Y:S01]  /*54f0*/  FFMA.FTZ R11, R8, R11, -0.72134751081466674805 ;  /* 0xbf38aa3b080b7423 */ /* 0x000fe2000001000b */
[----:B------:R-:W-:Y:S01]  /*5500*/  FFMA.FTZ R13, R12, R13, -0.36067417263984680176 ;  /* 0xbeb8aa490c0d7423 */ /* 0x000fe2000001000d */
[----:B------:R-:W-:-:S02]  /*5510*/  IMAD R19, R24, 0x4, R18 ;  /* 0x0000000418137824 */ /* 0x000fc400078e0212 */
[----:B------:R-:W-:Y:S01]  /*5520*/  FADD R34, R2, R3 ;  /* 0x0000000302227221 */ /* 0x000fe20000000000 */
[----:B------:R-:W-:Y:S01]  /*5530*/  FMUL R11, R8, R11 ;  /* 0x0000000b080b7220 */ /* 0x000fe20000400000 */
[----:B------:R-:W-:Y:S02]  /*5540*/  @P5 IMAD.MOV.U32 R3, RZ, RZ, 0x7f800000 ;  /* 0x7f800000ff035424 */ /* 0x000fe400078e00ff */
[----:B------:R-:W-:Y:S01]  /*5550*/  FFMA.FTZ R13, R12, R13, 0.48089820146560668945 ;  /* 0x3ef6384a0c0d7423 */ /* 0x000fe2000001000d */
[----:B------:R-:W-:Y:S02]  /*5560*/  IMAD R20, R24, 0x4, R19 ;  /* 0x0000000418147824 */ /* 0x000fe400078e0213 */
[----:B------:R-:W-:Y:S01]  /*5570*/  FADD R35, R7, R6 ;  /* 0x0000000607237221 */ /* 0x000fe20000000000 */
[----:B------:R-:W-:Y:S01]  /*5580*/  FMUL R11, R8, R11 ;  /* 0x0000000b080b7220 */ /* 0x000fe20000400000 */
[----:B------:R-:W-:Y:S02]  /*5590*/  @P1 IMAD.MOV.U32 R2, RZ, RZ, 0x7f800000 ;  /* 0x7f800000ff021424 */ /* 0x000fe400078e00ff */
[----:B------:R-:W-:Y:S01]  /*55a0*/  @P5 FFMA.FTZ R35, R28, R3, +INF ;  /* 0x7f8000001c235423 */ /* 0x000fe20000010003 */
[----:B------:R-:W-:Y:S01]  /*55b0*/  LOP3.LUT R22, R210, 0x4, RZ, 0x3c, !PT ;  /* 0x00000004d2167812 */ /* 0x000fe200078e3cff */
[----:B------:R-:W-:Y:S01]  /*55c0*/  FFMA.FTZ R13, R12, R13, -0.72134751081466674805 ;  /* 0xbf38aa3b0c0d7423 */ /* 0x000fe2000001000d */
[----:B------:R-:W-:Y:S01]  /*55d0*/  IMAD R21, R24, 0x4, R20 ;  /* 0x0000000418157824 */ /* 0x000fe200078e0214 */
[----:B------:R-:W-:Y:S01]  /*55e0*/  ISETP.GE.U32.AND P5, PT, R60, 0x7f800000, PT ;  /* 0x7f8000003c00780c */ /* 0x000fe20003fa6070 */
[----:B------:R-:W-:Y:S01]  /*55f0*/  FFMA.FTZ R8, R8, 1.4426950216293334961, R11 ;  /* 0x3fb8aa3b08087823 */ /* 0x000fe2000001000b */
[----:B------:R-:W-:Y:S01]  /*5600*/  @P1 FFMA.FTZ R34, R26, R2, +INF ;  /* 0x7f8000001a221423 */ /* 0x000fe20000010002 */
[----:B------:R-:W1:Y:S01]  /*5610*/  LDS R40, [R210+UR7] ;  /* 0x00000007d2287984 */ /* 0x000e620008000800 */
[----:B------:R-:W-:Y:S01]  /*5620*/  FMUL R13, R12, R13 ;  /* 0x0000000d0c0d7220 */ /* 0x000fe20000400000 */
[----:B------:R-:W-:-:S02]  /*5630*/  IMAD R23, R24, 0x4, R21 ;  /* 0x0000000418177824 */ /* 0x000fc400078e0215 */
[----:B------:R-:W-:Y:S01]  /*5640*/  FADD R36, R9, R8 ;  /* 0x0000000809247221 */ /* 0x000fe20000000000 */
[----:B------:R-:W-:Y:S01]  /*5650*/  @P4 IMAD.MOV.U32 R2, RZ, RZ, 0x7f800000 ;  /* 0x7f800000ff024424 */ /* 0x000fe200078e00ff */
[----:B------:R-:W2:Y:S01]  /*5660*/  LDS R41, [R22+UR7] ;  /* 0x0000000716297984 */ /* 0x000ea20008000800 */
[----:B------:R-:W-:Y:S01]  /*5670*/  IMAD R3, R231, UR5, RZ ;  /* 0x00000005e7037c24 */ /* 0x000fe2000f8e02ff */
[----:B------:R-:W-:Y:S01]  /*5680*/  USHF.R.S32.HI UR5, URZ, 0x1f, UR4 ;  /* 0x0000001f3f057899 */ /* 0x000fe20008011404 */
[----:B------:R-:W-:Y:S01]  /*5690*/  FMUL R13, R12, R13 ;  /* 0x0000000d0c0d7220 */ /* 0x000fe20000400000 */
[----:B------:R-:W3:Y:S01]  /*56a0*/  LDS R210, [R210+UR7+0x100] ;  /* 0x00010007d2d27984 */ /* 0x000ee20008000800 */
[----:B------:R-:W-:Y:S02]  /*56b0*/  IMAD R25, R24, 0x4, R23 ;  /* 0x0000000418197824 */ /* 0x000fe400078e0217 */
[----:B------:R-:W-:Y:S01]  /*56c0*/  @P4 FFMA.FTZ R36, R33, R2, +INF ;  /* 0x7f80000021244423 */ /* 0x000fe20000010002 */
[----:B0-----:R-:W-:Y:S01]  /*56d0*/  IADD3 R32, P4, P6, R3, UR4, R4 ;  /* 0x0000000403207c10 */ /* 0x001fe2000fe9e004 */
[----:B------:R0:W4:Y:S01]  /*56e0*/  LDS R42, [R22+UR7+0x100] ;  /* 0x00010007162a7984 */ /* 0x0001220008000800 */
[----:B------:R-:W-:Y:S01]  /*56f0*/  SHF.R.S32.HI R2, RZ, 0x1f, R3 ;  /* 0x0000001fff027819 */ /* 0x000fe20000011403 */
[----:B------:R-:W-:Y:S01]  /*5700*/  FFMA.FTZ R13, R12, 1.4426950216293334961, R13 ;  /* 0x3fb8aa3b0c0d7823 */ /* 0x000fe2000001000d */
[----:B------:R-:W-:Y:S01]  /*5710*/  IMAD R27, R24, 0x4, R25 ;  /* 0x00000004181b7824 */ /* 0x000fe200078e0219 */
[----:B------:R-:W-:Y:S01]  /*5720*/  FSETP.NEU.AND P1, PT, R33, RZ, PT ;  /* 0x000000ff2100720b */ /* 0x000fe20003f2d000 */
[----:B------:R-:W-:Y:S01]  /*5730*/  @P5 IMAD.MOV.U32 R7, RZ, RZ, 0x7f800000 ;  /* 0x7f800000ff075424 */ /* 0x000fe200078e00ff */
[----:B------:R-:W-:Y:S01]  /*5740*/  IADD3.X R44, R2, UR5, R5, P4, P6 ;  /* 0x00000005022c7c10 */ /* 0x000fe2000a7ec405 */
[----:B------:R-:W-:Y:S01]  /*5750*/  FADD R37, R10, R13 ;  /* 0x0000000d0a257221 */ /* 0x000fe20000000000 */
[----:B------:R-:W-:Y:S01]  /*5760*/  IADD3 R2, P4, R14, R32, RZ ;  /* 0x000000200e027210 */ /* 0x000fe20007f9e0ff */
[----:B------:R-:W-:-:S02]  /*5770*/  IMAD R29, R24, 0x4, R27 ;  /* 0x00000004181d7824 */ /* 0x000fc400078e021b */
[----:B------:R-:W-:Y:S01]  /*5780*/  @P5 FFMA.FTZ R37, R60, R7, +INF ;  /* 0x7f8000003c255423 */ /* 0x000fe20000010007 */
[-C--:B------:R-:W-:Y:S01]  /*5790*/  IADD3 R4, P6, R15, R32.reuse, RZ ;  /* 0x000000200f047210 */ /* 0x080fe20007fde0ff */
[----:B------:R-:W-:Y:S01]  /*57a0*/  ULDC UR4, c[0x0][0x27c] ;  /* 0x00009f0000047ab9 */ /* 0x000fe20000000800 */
[----:B------:R-:W-:Y:S01]  /*57b0*/  IADD3 R6, P5, R16, R32, RZ ;  /* 0x0000002010067210 */ /* 0x000fe20007fbe0ff */
[----:B------:R-:W-:Y:S01]  /*57c0*/  IMAD R31, R24, 0x4, R29 ;  /* 0x00000004181f7824 */ /* 0x000fe200078e021d */
[----:B------:R-:W-:Y:S01]  /*57d0*/  LEA.HI.X.SX32 R3, R14, R44, 0x1, P4 ;  /* 0x0000002c0e037211 */ /* 0x000fe200020f0eff */
[----:B------:R-:W-:Y:S01]  /*57e0*/  UIMAD UR4, UR8, UR4, URZ ;  /* 0x00000004080472a4 */ /* 0x000fe2000f8e023f */
[----:B------:R-:W-:Y:S01]  /*57f0*/  IADD3 R8, P4, R17, R32, RZ ;  /* 0x0000002011087210 */ /* 0x000fe20007f9e0ff */
[----:B------:R-:W-:Y:S01]  /*5800*/  IMAD R33, R24, 0x4, R31 ;  /* 0x0000000418217824 */ /* 0x000fe200078e021f */
[-C--:B------:R-:W-:Y:S01]  /*5810*/  LEA.HI.X.SX32 R5, R15, R44.reuse, 0x1, P6 ;  /* 0x0000002c0f057211 */ /* 0x080fe200030f0eff */
[----:B------:R-:W-:Y:S01]  /*5820*/  USHF.L.U32 UR6, UR4, 0x2, URZ ;  /* 0x0000000204067899 */ /* 0x000fe2000800063f */
[----:B------:R-:W-:Y:S01]  /*5830*/  LEA.HI.X.SX32 R7, R16, R44, 0x1, P5 ;  /* 0x0000002c10077211 */ /* 0x000fe200028f0eff */
[----:B------:R-:W-:Y:S01]  /*5840*/  IMAD R38, R24, 0x4, R33 ;  /* 0x0000000418267824 */ /* 0x000fe200078e0221 */
[-C--:B------:R-:W-:Y:S01]  /*5850*/  IADD3 R10, P6, R18, R32.reuse, RZ ;  /* 0x00000020120a7210 */ /* 0x080fe20007fde0ff */
[----:B------:R-:W-:Y:S01]  /*5860*/  UIMAD.WIDE UR4, UR4, 0x4, URZ ;  /* 0x00000004040478a5 */ /* 0x000fe2000f8e023f */
[----:B------:R-:W-:Y:S01]  /*5870*/  IADD3 R12, P5, R19, R32, RZ ;  /* 0x00000020130c7210 */ /* 0x000fe20007fbe0ff */
[----:B------:R-:W-:Y:S01]  /*5880*/  IMAD R39, R24, 0x4, R38 ;  /* 0x0000000418277824 */ /* 0x000fe200078e0226 */
[----:B------:R-:W-:-:S02]  /*5890*/  LEA.HI.X.SX32 R9, R17, R44, 0x1, P4 ;  /* 0x0000002c11097211 */ /* 0x000fc400020f0eff */
[----:B------:R-:W-:Y:S02]  /*58a0*/  IADD3 R14, P4, R20, R32, RZ ;  /* 0x00000020140e7210 */ /* 0x000fe40007f9e0ff */
[-C--:B------:R-:W-:Y:S02]  /*58b0*/  LEA.HI.X.SX32 R11, R18, R44.reuse, 0x1, P6 ;  /* 0x0000002c120b7211 */ /* 0x080fe400030f0eff */
[----:B------:R-:W-:Y:S02]  /*58c0*/  LEA.HI.X.SX32 R13, R19, R44, 0x1, P5 ;  /* 0x0000002c130d7211 */ /* 0x000fe400028f0eff */
[-C--:B------:R-:W-:Y:S02]  /*58d0*/  IADD3 R16, P6, R21, R32.reuse, RZ ;  /* 0x0000002015107210 */ /* 0x080fe40007fde0ff */
[----:B------:R-:W-:Y:S02]  /*58e0*/  IADD3 R18, P5, R23, R32, RZ ;  /* 0x0000002017127210 */ /* 0x000fe40007fbe0ff */
[----:B------:R-:W-:-:S02]  /*58f0*/  LEA.HI.X.SX32 R15, R20, R44, 0x1, P4 ;  /* 0x0000002c140f7211 */ /* 0x000fc400020f0eff */
[----:B------:R-:W-:Y:S02]  /*5900*/  IADD3 R20, P4, R25, R32, RZ ;  /* 0x0000002019147210 */ /* 0x000fe40007f9e0ff */
[-C--:B------:R-:W-:Y:S02]  /*5910*/  LEA.HI.X.SX32 R17, R21, R44.reuse, 0x1, P6 ;  /* 0x0000002c15117211 */ /* 0x080fe400030f0eff */
[----:B------:R-:W-:Y:S02]  /*5920*/  LEA.HI.X.SX32 R19, R23, R44, 0x1, P5 ;  /* 0x0000002c17137211 */ /* 0x000fe400028f0eff */
[----:B------:R-:W-:Y:S02]  /*5930*/  FSETP.NEU.AND P3, PT, R26, RZ, PT ;  /* 0x000000ff1a00720b */ /* 0x000fe40003f6d000 */
[-C--:B0-----:R-:W-:Y:S02]  /*5940*/  IADD3 R22, P6, R27, R32.reuse, RZ ;  /* 0x000000201b167210 */ /* 0x081fe40007fde0ff */
[----:B------:R-:W-:-:S02]  /*5950*/  IADD3 R24, P5, R29, R32, RZ ;  /* 0x000000201d187210 */ /* 0x000fc40007fbe0ff */
[----:B------:R-:W-:Y:S02]  /*5960*/  LEA.HI.X.SX32 R21, R25, R44, 0x1, P4 ;  /* 0x0000002c19157211 */ /* 0x000fe400020f0eff */
[----:B------:R-:W-:Y:S02]  /*5970*/  IADD3 R26, P4, R31, R32, RZ ;  /* 0x000000201f1a7210 */ /* 0x000fe40007f9e0ff */
[----:B------:R-:W-:Y:S02]  /*5980*/  FSETP.NEU.AND P2, PT, R28, RZ, PT ;  /* 0x000000ff1c00720b */ /* 0x000fe40003f4d000 */
[-C--:B------:R-:W-:Y:S02]  /*5990*/  LEA.HI.X.SX32 R23, R27, R44.reuse, 0x1, P6 ;  /* 0x0000002c1b177211 */ /* 0x080fe400030f0eff */
[----:B------:R-:W-:Y:S02]  /*59a0*/  LEA.HI.X.SX32 R25, R29, R44, 0x1, P5 ;  /* 0x0000002c1d197211 */ /* 0x000fe400028f0eff */
[----:B------:R-:W-:-:S02]  /*59b0*/  IADD3 R28, P6, R33, R32, RZ ;  /* 0x00000020211c7210 */ /* 0x000fc40007fde0ff */
[----:B------:R-:W-:Y:S02]  /*59c0*/  IADD3 R30, P5, R38, R32, RZ ;  /* 0x00000020261e7210 */ /* 0x000fe40007fbe0ff */
[----:B------:R-:W-:Y:S02]  /*59d0*/  LEA.HI.X.SX32 R27, R31, R44, 0x1, P4 ;  /* 0x0000002c1f1b7211 */ /* 0x000fe400020f0eff */
[----:B------:R-:W-:Y:S02]  /*59e0*/  IADD3 R32, P4, R39, R32, RZ ;  /* 0x0000002027207210 */ /* 0x000fe40007f9e0ff */
[-C--:B------:R-:W-:Y:S02]  /*59f0*/  LEA.HI.X.SX32 R29, R33, R44.reuse, 0x1, P6 ;  /* 0x0000002c211d7211 */ /* 0x080fe400030f0eff */
[----:B-1----:R-:W-:Y:S02]  /*5a00*/  PRMT R43, R40, 0x7770, RZ ;  /* 0x00007770282b7816 */ /* 0x002fe400000000ff */
[----:B------:R-:W-:-:S02]  /*5a10*/  LEA.HI.X.SX32 R33, R39, R44, 0x1, P4 ;  /* 0x0000002c27217211 */ /* 0x000fc400020f0eff */
[C---:B--2---:R-:W-:Y:S01]  /*5a20*/  PRMT R39, R41.reuse, 0x7770, RZ ;  /* 0x0000777029277816 */ /* 0x044fe200000000ff */
[----:B------:R0:W-:Y:S01]  /*5a30*/  STG.E.U8 desc[UR10][R2.64], R43 ;  /* 0x0000002b02007986 */ /* 0x0001e2000c10110a */
[----:B------:R-:W-:Y:S02]  /*5a40*/  PRMT R45, R40, 0x7772, RZ ;  /* 0x00007772282d7816 */ /* 0x000fe400000000ff */
[----:B------:R-:W-:Y:S01]  /*5a50*/  PRMT R47, R41, 0x7772, RZ ;  /* 0x00007772292f7816 */ /* 0x000fe200000000ff */
[----:B------:R1:W-:Y:S01]  /*5a60*/  STG.E.U8 desc[UR10][R4.64], R39 ;  /* 0x0000002704007986 */ /* 0x0003e2000c10110a */
[----:B---3--:R-:W-:Y:S02]  /*5a70*/  PRMT R49, R210, 0x7770, RZ ;  /* 0x00007770d2317816 */ /* 0x008fe400000000ff */
[----:B----4-:R-:W-:Y:S01]  /*5a80*/  PRMT R51, R42, 0x7770, RZ ;  /* 0x000077702a337816 */ /* 0x010fe200000000ff */
[----:B------:R2:W-:Y:S01]  /*5a90*/  STG.E.U8 desc[UR10][R6.64], R45 ;  /* 0x0000002d06007986 */ /* 0x0005e2000c10110a */
[----:B------:R-:W-:-:S02]  /*5aa0*/  PRMT R53, R210, 0x7772, RZ ;  /* 0x00007772d2357816 */ /* 0x000fc400000000ff */
[----:B------:R-:W-:Y:S01]  /*5ab0*/  LEA.HI.X.SX32 R31, R38, R44, 0x1, P5 ;  /* 0x0000002c261f7211 */ /* 0x000fe200028f0eff */
[----:B------:R3:W-:Y:S01]  /*5ac0*/  STG.E.U8 desc[UR10][R8.64], R47 ;  /* 0x0000002f08007986 */ /* 0x0007e2000c10110a */
[----:B0-----:R-:W-:Y:S02]  /*5ad0*/  PRMT R3, R42, 0x7772, RZ ;  /* 0x000077722a037816 */ /* 0x001fe400000000ff */
[----:B------:R-:W-:Y:S01]  /*5ae0*/  FSETP.NEU.AND P6, PT, R60, RZ, PT ;  /* 0x000000ff3c00720b */ /* 0x000fe20003fcd000 */
[----:B------:R0:W-:Y:S01]  /*5af0*/  STG.E.U8 desc[UR10][R10.64], R49 ;  /* 0x000000310a007986 */ /* 0x0001e2000c10110a */
[----:B-1----:R-:W-:Y:S02]  /*5b00*/  PRMT R5, R40, 0x7771, RZ ;  /* 0x0000777128057816 */ /* 0x002fe400000000ff */
[----:B------:R-:W-:Y:S01]  /*5b10*/  FSEL R2, R35, -INF , P2 ;  /* 0xff80000023027808 */ /* 0x000fe20001000000 */
[----:B------:R1:W-:Y:S01]  /*5b20*/  STG.E.U8 desc[UR10][R12.64], R51 ;  /* 0x000000330c007986 */ /* 0x0003e2000c10110a */
[----:B--2---:R-:W-:-:S02]  /*5b30*/  PRMT R7, R41, 0x7771, RZ ;  /* 0x0000777129077816 */ /* 0x004fc400000000ff */
[----:B------:R-:W-:Y:S01]  /*5b40*/  PRMT R41, R41, 0x7773, RZ ;  /* 0x0000777329297816 */ /* 0x000fe200000000ff */
[----:B------:R2:W-:Y:S01]  /*5b50*/  STG.E.U8 desc[UR10][R14.64], R53 ;  /* 0x000000350e007986 */ /* 0x0005e2000c10110a */
[----:B---3--:R-:W-:Y:S01]  /*5b60*/  PRMT R9, R40, 0x7773, RZ ;  /* 0x0000777328097816 */ /* 0x008fe200000000ff */
[----:B------:R-:W-:Y:S01]  /*5b70*/  IMAD.HI R8, R231, 0x4, RZ ;  /* 0x00000004e7087827 */ /* 0x000fe200078e02ff */
[----:B------:R-:W-:Y:S01]  /*5b80*/  FSEL R36, R36, -INF , P1 ;  /* 0xff80000024247808 */ /* 0x000fe20000800000 */
[----:B------:R3:W-:Y:S01]  /*5b90*/  STG.E.U8 desc[UR10][R16.64], R3 ;  /* 0x0000000310007986 */ /* 0x0007e2000c10110a */
[----:B0-----:R-:W-:Y:S02]  /*5ba0*/  PRMT R11, R210, 0x7771, RZ ;  /* 0x00007771d20b7816 */ /* 0x001fe400000000ff */
[----:B------:R-:W-:Y:S01]  /*5bb0*/  FSEL R37, R37, -INF , P6 ;  /* 0xff80000025257808 */ /* 0x000fe20003000000 */
[----:B------:R0:W-:Y:S01]  /*5bc0*/  STG.E.U8 desc[UR10][R18.64], R5 ;  /* 0x0000000512007986 */ /* 0x0001e2000c10110a */
[----:B-1----:R-:W-:Y:S01]  /*5bd0*/  PRMT R13, R42, 0x7771, RZ ;  /* 0x000077712a0d7816 */ /* 0x002fe200000000ff */
[----:B------:R-:W-:Y:S01]  /*5be0*/  FFMA R6, R36, 0.69314718246459960938, R111 ;  /* 0x3f31721824067823 */ /* 0x000fe2000000006f */
[----:B------:R-:W-:Y:S01]  /*5bf0*/  LOP3.LUT R211, R211, 0x70, RZ, 0xc0, !PT ;  /* 0x00000070d3d37812 */ /* 0x000fe200078ec0ff */
[----:B------:R1:W-:Y:S01]  /*5c00*/  STG.E.U8 desc[UR10][R20.64], R7 ;  /* 0x0000000714007986 */ /* 0x0003e2000c10110a */
[----:B--2---:R-:W-:-:S03]  /*5c10*/  PRMT R15, R210, 0x7773, RZ ;  /* 0x00007773d20f7816 */ /* 0x004fc600000000ff */
[----:B------:R2:W-:Y:S01]  /*5c20*/  STG.E.U8 desc[UR10][R22.64], R9 ;  /* 0x0000000916007986 */ /* 0x0005e2000c10110a */
[----:B---3--:R-:W-:Y:S01]  /*5c30*/  FSEL R3, R34, -INF , P3 ;  /* 0xff80000022037808 */ /* 0x008fe20001800000 */
[----:B------:R-:W3:Y:S02]  /*5c40*/  LDC.64 R16, c[0x0][0x230] ;  /* 0x00008c00ff107b82 */ /* 0x000ee40000000a00 */
[----:B------:R4:W-:Y:S01]  /*5c50*/  STG.E.U8 desc[UR10][R24.64], R41 ;  /* 0x0000002918007986 */ /* 0x0009e2000c10110a */
[----:B0-----:R-:W-:Y:S01]  /*5c60*/  FFMA R5, R2, 0.69314718246459960938, R109 ;  /* 0x3f31721802057823 */ /* 0x001fe2000000006d */
[----:B------:R-:W-:Y:S01]  /*5c70*/  FFMA R4, R3, 0.69314718246459960938, R108 ;  /* 0x3f31721803047823 */ /* 0x000fe2000000006c */
[----:B------:R-:W-:Y:S01]  /*5c80*/  IMAD.SHL.U32 R3, R231, 0x4, RZ ;  /* 0x00000004e7037824 */ /* 0x000fe200078e00ff */
[----:B------:R4:W-:Y:S01]  /*5c90*/  STG.E.U8 desc[UR10][R26.64], R11 ;  /* 0x0000000b1a007986 */ /* 0x0009e2000c10110a */
[----:B-1----:R-:W-:Y:S01]  /*5ca0*/  FFMA R7, R37, 0.69314718246459960938, R110 ;  /* 0x3f31721825077823 */ /* 0x002fe2000000006e */
[----:B--2---:R-:W-:-:S02]  /*5cb0*/  PRMT R9, R42, 0x7773, RZ ;  /* 0x000077732a097816 */ /* 0x004fc400000000ff */
[----:B------:R4:W-:Y:S04]  /*5cc0*/  STG.E.U8 desc[UR10][R28.64], R13 ;  /* 0x0000000d1c007986 */ /* 0x0009e8000c10110a */
[----:B------:R4:W-:Y:S04]  /*5cd0*/  STG.E.U8 desc[UR10][R30.64], R15 ;  /* 0x0000000f1e007986 */ /* 0x0009e8000c10110a */
[----:B------:R4:W-:Y:S01]  /*5ce0*/  STG.E.U8 desc[UR10][R32.64], R9 ;  /* 0x0000000920007986 */ /* 0x0009e2000c10110a */
[----:B------:R-:W-:Y:S01]  /*5cf0*/  BAR.SYNC.DEFER_BLOCKING 0x0 ;  /* 0x0000000000007b1d */ /* 0x000fe20000010000 */
[----:B---3--:R-:W-:-:S04]  /*5d00*/  IADD3 R2, P1, P2, R3, UR6, R16 ;  /* 0x0000000603027c10 */ /* 0x008fc8000fa3e010 */
[----:B------:R-:W-:Y:S01]  /*5d10*/  IADD3.X R3, R8, UR5, R17, P1, P2 ;  /* 0x0000000508037c10 */ /* 0x000fe20008fe4411 */
[----:B------:R4:W-:Y:S02]  /*5d20*/  STS.128 [R211+UR7], R4 ;  /* 0x00000004d3007988 */ /* 0x0009e40008000c07 */
[----:B------:R-:W-:Y:S06]  /*5d30*/  BAR.SYNC.DEFER_BLOCKING 0x0 ;  /* 0x0000000000007b1d */ /* 0x000fec0000010000 */
[----:B------:R-:W-:Y:S05]  /*5d40*/  @P0 EXIT ;  /* 0x000000000000094d */ /* 0x000fea0003800000 */
[----:B----4-:R-:W0:Y:S04]  /*5d50*/  LDS R5, [R0] ;  /* 0x0000000000057984 */ /* 0x010e280000000800 */
[----:B0-----:R-:W-:Y:S01]  /*5d60*/  STG.E desc[UR10][R2.64], R5 ;  /* 0x0000000502007986 */ /* 0x001fe2000c10190a */
[----:B------:R-:W-:Y:S05]  /*5d70*/  EXIT ;  /* 0x000000000000794d */ /* 0x000fea0003800000 */
.L_x_2:
[----:B------:R-:W-:-:S00]  /*5d80*/  BRA `(.L_x_2) ;  /* 0xfffffffc00fc7947 */ /* 0x000fc0000383ffff */
[----:B------:R-:W-:-:S00]  /*5d90*/  NOP ;  /* 0x0000000000007918 */ /* 0x000fc00000000000 */
        /* <DEDUP_REMOVED lines=14> */
.L_x_3:


//--------------------- .nv.global.init           --------------------------
	.section	.nv.global.init,"aw",@progbits
.nv.global.init:
	.type		_$_str,@object
	.size		_$_str,(.L_0 - _$_str)
_$_str:
        /*0000*/ 	.byte	0x5f, 0x5f, 0x43, 0x55, 0x44, 0x41, 0x5f, 0x46, 0x54, 0x5a, 0x00
.L_0:


//--------------------- .nv.shared.attn_fwd       --------------------------
	.section	.nv.shared.attn_fwd,"aw",@nobits
	.sectionflags	@""
	.align	16
	.zero		1024


//--------------------- .nv.shared.reserved.0     --------------------------
	.section	.nv.shared.reserved.0,"aw",@nobits
	.weak		__nv_reservedSMEM_offset_0_alias
	.size		__nv_reservedSMEM_offset_0_alias, 0, 0
	.other		__nv_reservedSMEM_offset_0_alias,@"STO_CUDA_RESERVED_SHARED STV_DEFAULT"
__nv_reservedSMEM_offset_0_alias:
	.zero		0


//--------------------- .nv.constant0.attn_fwd    --------------------------
	.section	.nv.constant0.attn_fwd,"a",@progbits
	.sectionflags	@""
	.align	4
.nv.constant0.attn_fwd:
	.zero		664


//--------------------- SYMBOLS --------------------------

	.type		.nv.reservedSmem.offset0,@object
	.size		.nv.reservedSmem.offset0,0x4
